def matmul_kernel(
    a_ptr,
    b_ptr,
    c_ptr,
    M,
    N,
    K,
    stride_am,
    stride_ak,
    stride_bk,
    stride_bn,
    stride_cm,
    stride_cn,
    BLOCK_M: tl.constexpr,
    BLOCK_N: tl.constexpr,
    BLOCK_K: tl.constexpr,
    GROUP_M: tl.constexpr,
):
    pid = tl.program_id(axis=0)
    num_pid_m = tl.cdiv(M, BLOCK_M)
    num_pid_n = tl.cdiv(N, BLOCK_N)
    num_pid_in_group = GROUP_M * num_pid_n
    group_id = pid // num_pid_in_group
    first_pid_m = group_id * GROUP_M
    group_size_m = min(num_pid_m - first_pid_m, GROUP_M)
    pid_m = first_pid_m + ((pid % num_pid_in_group) % group_size_m)
    pid_n = (pid % num_pid_in_group) // group_size_m

    offs_am = (pid_m * BLOCK_M + tl.arange(0, BLOCK_M)) % M
    offs_bn = (pid_n * BLOCK_N + tl.arange(0, BLOCK_N)) % N
    offs_k = tl.arange(0, BLOCK_K)
    a_ptrs = a_ptr + offs_am[:, None] * stride_am + offs_k[None, :] * stride_ak
    b_ptrs = b_ptr + offs_k[:, None] * stride_bk + offs_bn[None, :] * stride_bn

    acc = tl.zeros((BLOCK_M, BLOCK_N), dtype=tl.float32)
    for kk in range(0, tl.cdiv(K, BLOCK_K)):
        a = tl.load(a_ptrs, mask=offs_k[None, :] < K - kk * BLOCK_K, other=0.0)
        b = tl.load(b_ptrs, mask=offs_k[:, None] < K - kk * BLOCK_K, other=0.0)
        acc = tl.dot(a, b, acc)
        a_ptrs += BLOCK_K * stride_ak
        b_ptrs += BLOCK_K * stride_bk

    c = acc.to(c_ptr.dtype.element_ty)
    offs_cm = pid_m * BLOCK_M + tl.arange(0, BLOCK_M)
    offs_cn = pid_n * BLOCK_N + tl.arange(0, BLOCK_N)
    c_ptrs = c_ptr + offs_cm[:, None] * stride_cm + offs_cn[None, :] * stride_cn
    mask = (offs_cm[:, None] < M) & (offs_cn[None, :] < N)
    tl.store(c_ptrs, c, mask=mask)

# config = {"BLOCK_K": 128, "BLOCK_M": 32, "BLOCK_N": 64, "GROUP_M": 8, "arch": "sm_100", "dtype": "fp8e4m3", "num_ctas": 1, "num_stages": 2, "num_warps": 8}
# arch = sm_100


// ===== COMPILED SASS (sm_100a) =====

	.target	sm_100a

	.elftype	@"ET_EXEC"


//--------------------- .note.nv.tkinfo           --------------------------
	.section	.note.nv.tkinfo,"",@"SHT_NOTE"
	.sectionflags	@"SHF_NOTE_NV_TKINFO"
	.tkinfo
        /*0018*/ 	.word	0x00000081
        /*0030*/ 	.string	""
        /*0030*/ 	.string	"ptxas-blackwell"
        /*0030*/ 	.string	"Cuda compilation tools, release 12.9, V12.9.86"
        /*0030*/ 	.string	"Build cuda_12.9.r12.9/compiler.36037853_0"
        /*0030*/ 	.string	"-v  -suppress-debug-info  -lineinfo  -arch sm_100a "



//--------------------- .note.nv.cuver            --------------------------
	.section	.note.nv.cuver,"",@"SHT_NOTE"
	.sectionflags	@"SHF_NOTE_NV_CUVER"
        /*0018*/ 	.short	0x0001
        /*001a*/ 	.short	0x0064
        /*001c*/ 	.short	0x0001
        /*001e*/ 	.short	0x0000
        /*0020*/ 	.short	0x0001
        /*0022*/ 	.short	0x0000


//--------------------- .nv.info                  --------------------------
	.section	.nv.info,"",@"SHT_CUDA_INFO"
	.align	4


	//----- nvinfo : EIATTR_REGCOUNT
	.align		4
        /*0000*/ 	.byte	0x04, 0x2f
        /*0002*/ 	.short	(.L_1 - .L_0)
	.align		4
.L_0:
        /*0004*/ 	.word	index@(matmul_kernel)
        /*0008*/ 	.word	0x000000c2


	//----- nvinfo : EIATTR_FRAME_SIZE
	.align		4
.L_1:
        /*000c*/ 	.byte	0x04, 0x11
        /*000e*/ 	.short	(.L_3 - .L_2)
	.align		4
.L_2:
        /*0010*/ 	.word	index@(matmul_kernel)
        /*0014*/ 	.word	0x00000000


	//----- nvinfo : EIATTR_MIN_STACK_SIZE
	.align		4
.L_3:
        /*0018*/ 	.byte	0x04, 0x12
        /*001a*/ 	.short	(.L_5 - .L_4)
	.align		4
.L_4:
        /*001c*/ 	.word	index@(matmul_kernel)
        /*0020*/ 	.word	0x00000000
.L_5:


//--------------------- .nv.info.matmul_kernel    --------------------------
	.section	.nv.info.matmul_kernel,"",@"SHT_CUDA_INFO"
	.sectionflags	@""
	.align	4


	//----- nvinfo : EIATTR_CUDA_API_VERSION
	.align		4
        /*0000*/ 	.byte	0x04, 0x37
        /*0002*/ 	.short	(.L_7 - .L_6)
.L_6:
        /*0004*/ 	.word	0x00000081


	//----- nvinfo : EIATTR_KPARAM_INFO
	.align		4
.L_7:
        /*0008*/ 	.byte	0x04, 0x17
        /*000a*/ 	.short	(.L_9 - .L_8)
.L_8:
        /*000c*/ 	.word	0x00000000
        /*0010*/ 	.short	0x000d
        /*0012*/ 	.short	0x0048
        /*0014*/ 	.byte	0x00, 0xf4, 0x21, 0x00


	//----- nvinfo : EIATTR_KPARAM_INFO
	.align		4
.L_9:
        /*0018*/ 	.byte	0x04, 0x17
        /*001a*/ 	.short	(.L_11 - .L_10)
.L_10:
        /*001c*/ 	.word	0x00000000
        /*0020*/ 	.short	0x000c
        /*0022*/ 	.short	0x0040
        /*0024*/ 	.byte	0x00, 0xf4, 0x21, 0x00


	//----- nvinfo : EIATTR_KPARAM_INFO
	.align		4
.L_11:
        /*0028*/ 	.byte	0x04, 0x17
        /*002a*/ 	.short	(.L_13 - .L_12)
.L_12:
        /*002c*/ 	.word	0x00000000
        /*0030*/ 	.short	0x000b
        /*0032*/ 	.short	0x0038
        /*0034*/ 	.byte	0x00, 0xf0, 0x11, 0x00


	//----- nvinfo : EIATTR_KPARAM_INFO
	.align		4
.L_13:
        /*0038*/ 	.byte	0x04, 0x17
        /*003a*/ 	.short	(.L_15 - .L_14)
.L_14:
        /*003c*/ 	.word	0x00000000
        /*0040*/ 	.short	0x000a
        /*0042*/ 	.short	0x0034
        /*0044*/ 	.byte	0x00, 0xf0, 0x11, 0x00


	//----- nvinfo : EIATTR_KPARAM_INFO
	.align		4
.L_15:
        /*0048*/ 	.byte	0x04, 0x17
        /*004a*/ 	.short	(.L_17 - .L_16)
.L_16:
        /*004c*/ 	.word	0x00000000
        /*0050*/ 	.short	0x0009
        /*0052*/ 	.short	0x0030
        /*0054*/ 	.byte	0x00, 0xf0, 0x11, 0x00


	//----- nvinfo : EIATTR_KPARAM_INFO
	.align		4
.L_17:
        /*0058*/ 	.byte	0x04, 0x17
        /*005a*/ 	.short	(.L_19 - .L_18)
.L_18:
        /*005c*/ 	.word	0x00000000
        /*0060*/ 	.short	0x0008
        /*0062*/ 	.short	0x002c
        /*0064*/ 	.byte	0x00, 0xf0, 0x11, 0x00


	//----- nvinfo : EIATTR_KPARAM_INFO
	.align		4
.L_19:
        /*0068*/ 	.byte	0x04, 0x17
        /*006a*/ 	.short	(.L_21 - .L_20)
.L_20:
        /*006c*/ 	.word	0x00000000
        /*0070*/ 	.short	0x0007
        /*0072*/ 	.short	0x0028
        /*0074*/ 	.byte	0x00, 0xf0, 0x11, 0x00


	//----- nvinfo : EIATTR_KPARAM_INFO
	.align		4
.L_21:
        /*0078*/ 	.byte	0x04, 0x17
        /*007a*/ 	.short	(.L_23 - .L_22)
.L_22:
        /*007c*/ 	.word	0x00000000
        /*0080*/ 	.short	0x0006
        /*0082*/ 	.short	0x0024
        /*0084*/ 	.byte	0x00, 0xf0, 0x11, 0x00


	//----- nvinfo : EIATTR_KPARAM_INFO
	.align		4
.L_23:
        /*0088*/ 	.byte	0x04, 0x17
        /*008a*/ 	.short	(.L_25 - .L_24)
.L_24:
        /*008c*/ 	.word	0x00000000
        /*0090*/ 	.short	0x0005
        /*0092*/ 	.short	0x0020
        /*0094*/ 	.byte	0x00, 0xf0, 0x11, 0x00


	//----- nvinfo : EIATTR_KPARAM_INFO
	.align		4
.L_25:
        /*0098*/ 	.byte	0x04, 0x17
        /*009a*/ 	.short	(.L_27 - .L_26)
.L_26:
        /*009c*/ 	.word	0x00000000
        /*00a0*/ 	.short	0x0004
        /*00a2*/ 	.short	0x001c
        /*00a4*/ 	.byte	0x00, 0xf0, 0x11, 0x00


	//----- nvinfo : EIATTR_KPARAM_INFO
	.align		4
.L_27:
        /*00a8*/ 	.byte	0x04, 0x17
        /*00aa*/ 	.short	(.L_29 - .L_28)
.L_28:
        /*00ac*/ 	.word	0x00000000
        /*00b0*/ 	.short	0x0003
        /*00b2*/ 	.short	0x0018
        /*00b4*/ 	.byte	0x00, 0xf0, 0x11, 0x00


	//----- nvinfo : EIATTR_KPARAM_INFO
	.align		4
.L_29:
        /*00b8*/ 	.byte	0x04, 0x17
        /*00ba*/ 	.short	(.L_31 - .L_30)
.L_30:
        /*00bc*/ 	.word	0x00000000
        /*00c0*/ 	.short	0x0002
        /*00c2*/ 	.short	0x0010
        /*00c4*/ 	.byte	0x00, 0xf4, 0x21, 0x00


	//----- nvinfo : EIATTR_KPARAM_INFO
	.align		4
.L_31:
        /*00c8*/ 	.byte	0x04, 0x17
        /*00ca*/ 	.short	(.L_33 - .L_32)
.L_32:
        /*00cc*/ 	.word	0x00000000
        /*00d0*/ 	.short	0x0001
        /*00d2*/ 	.short	0x0008
        /*00d4*/ 	.byte	0x00, 0xf4, 0x21, 0x00


	//----- nvinfo : EIATTR_KPARAM_INFO
	.align		4
.L_33:
        /*00d8*/ 	.byte	0x04, 0x17
        /*00da*/ 	.short	(.L_35 - .L_34)
.L_34:
        /*00dc*/ 	.word	0x00000000
        /*00e0*/ 	.short	0x0000
        /*00e2*/ 	.short	0x0000
        /*00e4*/ 	.byte	0x00, 0xf4, 0x21, 0x00


	//----- nvinfo : EIATTR_SPARSE_MMA_MASK
	.align		4
.L_35:
        /*00e8*/ 	.byte	0x03, 0x50
        /*00ea*/ 	.short	0x0000


	//----- nvinfo : EIATTR_MAXREG_COUNT
	.align		4
        /*00ec*/ 	.byte	0x03, 0x1b
        /*00ee*/ 	.short	0x00ff


	//----- nvinfo : EIATTR_NUM_BARRIERS
	.align		4
        /*00f0*/ 	.byte	0x02, 0x4c
        /*00f2*/ 	.byte	0x01
	.zero		1


	//----- nvinfo : EIATTR_VRC_CTA_INIT_COUNT
	.align		4
        /*00f4*/ 	.byte	0x02, 0x4a
	.zero		1
	.zero		1


	//----- nvinfo : EIATTR_EXIT_INSTR_OFFSETS
	.align		4
        /*00f8*/ 	.byte	0x04, 0x1c
        /*00fa*/ 	.short	(.L_37 - .L_36)


	//   ....[0]....
.L_36:
        /*00fc*/ 	.word	0x000057c0


	//   ....[1]....
        /*0100*/ 	.word	0x000057e0


	//----- nvinfo : EIATTR_REQNTID
	.align		4
.L_37:
        /*0104*/ 	.byte	0x04, 0x10
        /*0106*/ 	.short	(.L_39 - .L_38)
.L_38:
        /*0108*/ 	.word	0x00000100
        /*010c*/ 	.word	0x00000001
        /*0110*/ 	.word	0x00000001


	//----- nvinfo : EIATTR_CBANK_PARAM_SIZE
	.align		4
.L_39:
        /*0114*/ 	.byte	0x03, 0x19
        /*0116*/ 	.short	0x0050


	//----- nvinfo : EIATTR_PARAM_CBANK
	.align		4
        /*0118*/ 	.byte	0x04, 0x0a
        /*011a*/ 	.short	(.L_41 - .L_40)
	.align		4
.L_40:
        /*011c*/ 	.word	index@(.nv.constant0.matmul_kernel)
        /*0120*/ 	.short	0x0380
        /*0122*/ 	.short	0x0050


	//----- nvinfo : EIATTR_SW_WAR
	.align		4
.L_41:
        /*0124*/ 	.byte	0x04, 0x36
        /*0126*/ 	.short	(.L_43 - .L_42)
.L_42:
        /*0128*/ 	.word	0x00000008
.L_43:


//--------------------- .nv.compat                --------------------------
	.section	.nv.compat,"",@"SHT_CUDA_COMPAT_INFO"
	.align	4
        /*0000*/ 	.byte	0x02, 0x02, 0x02, 0x00, 0x02, 0x05, 0x05, 0x00, 0x02, 0x03, 0x00, 0x00, 0x02, 0x06, 0x01, 0x00


//--------------------- .nv.callgraph             --------------------------
	.section	.nv.callgraph,"",@"SHT_CUDA_CALLGRAPH"
	.align	4
	.sectionentsize	8
	.align		4
        /*0000*/ 	.word	0x00000000
	.align		4
        /*0004*/ 	.word	0xffffffff
	.align		4
        /*0008*/ 	.word	0x00000000
	.align		4
        /*000c*/ 	.word	0xfffffffe
	.align		4
        /*0010*/ 	.word	0x00000000
	.align		4
        /*0014*/ 	.word	0xfffffffd
	.align		4
        /*0018*/ 	.word	0x00000000
	.align		4
        /*001c*/ 	.word	0xfffffffc


//--------------------- .text.matmul_kernel       --------------------------
	.section	.text.matmul_kernel,"ax",@progbits
	.align	128
        .global         matmul_kernel
        .type           matmul_kernel,@function
        .size           matmul_kernel,(.L_x_4 - matmul_kernel)
        .other          matmul_kernel,@"STO_CUDA_ENTRY STV_DEFAULT"
matmul_kernel:
.text.matmul_kernel:
[----:B------:R-:W0:Y:S08]  /*0000*/  LDC R1, c[0x0][0x37c] ;  /* 0x0000df00ff017b82 */ /* 0x000e300000000800 */
[----:B------:R-:W1:Y:S01]  /*0010*/  LDC.64 R14, c[0x0][0x398] ;  /* 0x0000e600ff0e7b82 */ /* 0x000e620000000a00 */
[----:B------:R-:W2:Y:S01]  /*0020*/  S2R R5, SR_CTAID.X ;  /* 0x0000000000057919 */ /* 0x000ea20000002500 */
[----:B------:R-:W3:Y:S01]  /*0030*/  LDCU UR5, c[0x0][0x3a0] ;  /* 0x00007400ff0577ac */ /* 0x000ee20008000800 */
[----:B------:R-:W4:Y:S01]  /*0040*/  S2R R32, SR_TID.X ;  /* 0x0000000000207919 */ /* 0x000f220000002100 */
[----:B------:R-:W-:Y:S01]  /*0050*/  UMOV UR4, 0x400 ;  /* 0x0000040000047882 */ /* 0x000fe20000000000 */
[----:B------:R-:W0:Y:S03]  /*0060*/  LDCU.64 UR12, c[0x0][0x358] ;  /* 0x00006b00ff0c77ac */ /* 0x000e260008000a00 */
[----:B------:R-:W5:Y:S01]  /*0070*/  S2UR UR6, SR_CgaCtaId ;  /* 0x00000000000679c3 */ /* 0x000f620000008800 */
[----:B------:R-:W0:Y:S01]  /*0080*/  LDCU UR7, c[0x0][0x3a0] ;  /* 0x00007400ff0777ac */ /* 0x000e220008000800 */
[----:B---3--:R-:W-:Y:S01]  /*0090*/  UIADD3 UR5, UPT, UPT, UR5, 0x7f, URZ ;  /* 0x0000007f05057890 */ /* 0x008fe2000fffe0ff */
[----:B-1----:R-:W-:-:S03]  /*00a0*/  VIADD R0, R15, 0x3f ;  /* 0x0000003f0f007836 */ /* 0x002fc60000000000 */
[----:B------:R-:W-:Y:S02]  /*00b0*/  UISETP.GT.AND UP0, UPT, UR5, 0x7f, UPT ;  /* 0x0000007f0500788c */ /* 0x000fe4000bf04270 */
[----:B------:R-:W-:Y:S01]  /*00c0*/  SHF.R.S32.HI R3, RZ, 0x1f, R0 ;  /* 0x0000001fff037819 */ /* 0x000fe20000011400 */
[----:B-----5:R-:W-:-:S03]  /*00d0*/  ULEA UR4, UR6, UR4, 0x18 ;  /* 0x0000000406047291 */ /* 0x020fc6000f8ec0ff */
[----:B------:R-:W-:Y:S02]  /*00e0*/  LEA.HI R3, R3, R0, RZ, 0x6 ;  /* 0x0000000003037211 */ /* 0x000fe400078f30ff */
[----:B--2---:R-:W-:Y:S02]  /*00f0*/  IABS R8, R5 ;  /* 0x0000000500087213 */ /* 0x004fe40000000000 */
[----:B------:R-:W-:Y:S02]  /*0100*/  SHF.R.S32.HI R3, RZ, 0x6, R3 ;  /* 0x00000006ff037819 */ /* 0x000fe40000011403 */
[----:B----4-:R-:W-:Y:S02]  /*0110*/  SHF.R.U32.HI R35, RZ, 0x5, R32 ;  /* 0x00000005ff237819 */ /* 0x010fe40000011620 */
[----:B------:R-:W-:Y:S01]  /*0120*/  LEA.HI R33, R32, 0x18, RZ, 0x1b ;  /* 0x0000001820217811 */ /* 0x000fe200078fd8ff */
[----:B------:R-:W-:Y:S01]  /*0130*/  IMAD.SHL.U32 R4, R3, 0x8, RZ ;  /* 0x0000000803047824 */ /* 0x000fe200078e00ff */
[----:B------:R-:W-:-:S04]  /*0140*/  SGXT.U32 R35, R35, 0x3 ;  /* 0x000000032323781a */ /* 0x000fc80000000000 */
[-C--:B------:R-:W-:Y:S02]  /*0150*/  IABS R7, R4.reuse ;  /* 0x0000000400077213 */ /* 0x080fe40000000000 */
[----:B------:R-:W-:Y:S02]  /*0160*/  IABS R10, R4 ;  /* 0x00000004000a7213 */ /* 0x000fe40000000000 */
[----:B------:R-:W1:Y:S01]  /*0170*/  I2F.RP R0, R7 ;  /* 0x0000000700007306 */ /* 0x000e620000209400 */
[C---:B------:R-:W-:Y:S02]  /*0180*/  LOP3.LUT R53, R35.reuse, 0x8, RZ, 0xfc, !PT ;  /* 0x0000000823357812 */ /* 0x040fe400078efcff */
[C---:B------:R-:W-:Y:S02]  /*0190*/  LOP3.LUT R51, R35.reuse, 0x10, RZ, 0xfc, !PT ;  /* 0x0000001023337812 */ /* 0x040fe400078efcff */
[C---:B------:R-:W-:Y:S02]  /*01a0*/  LOP3.LUT R49, R35.reuse, 0x20, RZ, 0xfc, !PT ;  /* 0x0000002023317812 */ /* 0x040fe400078efcff */
[----:B------:R-:W-:-:S02]  /*01b0*/  LOP3.LUT R47, R35, 0x28, RZ, 0xfc, !PT ;  /* 0x00000028232f7812 */ /* 0x000fc400078efcff */
[----:B------:R-:W-:Y:S01]  /*01c0*/  LOP3.LUT R45, R35, 0x30, RZ, 0xfc, !PT ;  /* 0x00000030232d7812 */ /* 0x000fe200078efcff */
[----:B-1----:R-:W1:Y:S02]  /*01d0*/  MUFU.RCP R0, R0 ;  /* 0x0000000000007308 */ /* 0x002e640000001000 */
[----:B-1----:R-:W-:Y:S02]  /*01e0*/  VIADD R2, R0, 0xffffffe ;  /* 0x0ffffffe00027836 */ /* 0x002fe40000000000 */
[----:B------:R-:W-:-:S04]  /*01f0*/  IMAD.MOV R0, RZ, RZ, -R10 ;  /* 0x000000ffff007224 */ /* 0x000fc800078e0a0a */
[----:B------:R1:W2:Y:S02]  /*0200*/  F2I.FTZ.U32.TRUNC.NTZ R3, R2 ;  /* 0x0000000200037305 */ /* 0x0002a4000021f000 */
[----:B-1----:R-:W-:Y:S02]  /*0210*/  IMAD.MOV.U32 R2, RZ, RZ, RZ ;  /* 0x000000ffff027224 */ /* 0x002fe400078e00ff */
[----:B--2---:R-:W-:-:S04]  /*0220*/  IMAD.MOV R6, RZ, RZ, -R3 ;  /* 0x000000ffff067224 */ /* 0x004fc800078e0a03 */
[----:B------:R-:W-:Y:S02]  /*0230*/  IMAD R9, R6, R7, RZ ;  /* 0x0000000706097224 */ /* 0x000fe400078e02ff */
[----:B------:R-:W-:Y:S02]  /*0240*/  IMAD.MOV.U32 R6, RZ, RZ, R8 ;  /* 0x000000ffff067224 */ /* 0x000fe400078e0008 */
[----:B------:R-:W-:-:S06]  /*0250*/  IMAD.HI.U32 R3, R3, R9, R2 ;  /* 0x0000000903037227 */ /* 0x000fcc00078e0002 */
[----:B------:R-:W-:-:S04]  /*0260*/  IMAD.HI.U32 R3, R3, R6, RZ ;  /* 0x0000000603037227 */ /* 0x000fc800078e00ff */
[----:B------:R-:W-:-:S05]  /*0270*/  IMAD R0, R3, R0, R6 ;  /* 0x0000000003007224 */ /* 0x000fca00078e0206 */
[----:B------:R-:W-:-:S13]  /*0280*/  ISETP.GT.U32.AND P1, PT, R7, R0, PT ;  /* 0x000000000700720c */ /* 0x000fda0003f24070 */
[----:B------:R-:W-:Y:S02]  /*0290*/  @!P1 IMAD.IADD R0, R0, 0x1, -R7 ;  /* 0x0000000100009824 */ /* 0x000fe400078e0a07 */
[----:B------:R-:W-:Y:S01]  /*02a0*/  @!P1 VIADD R3, R3, 0x1 ;  /* 0x0000000103039836 */ /* 0x000fe20000000000 */
[----:B------:R-:W-:Y:S02]  /*02b0*/  ISETP.NE.AND P1, PT, R4, RZ, PT ;  /* 0x000000ff0400720c */ /* 0x000fe40003f25270 */
[----:B------:R-:W-:Y:S02]  /*02c0*/  ISETP.GE.U32.AND P0, PT, R0, R7, PT ;  /* 0x000000070000720c */ /* 0x000fe40003f06070 */
[----:B------:R-:W-:-:S04]  /*02d0*/  LOP3.LUT R0, R5, R4, RZ, 0x3c, !PT ;  /* 0x0000000405007212 */ /* 0x000fc800078e3cff */
[----:B------:R-:W-:Y:S01]  /*02e0*/  ISETP.GE.AND P2, PT, R0, RZ, PT ;  /* 0x000000ff0000720c */ /* 0x000fe20003f46270 */
[----:B------:R-:W-:-:S06]  /*02f0*/  VIADD R0, R14, 0x1f ;  /* 0x0000001f0e007836 */ /* 0x000fcc0000000000 */
[----:B------:R-:W-:-:S04]  /*0300*/  @P0 VIADD R3, R3, 0x1 ;  /* 0x0000000103030836 */ /* 0x000fc80000000000 */
[----:B------:R-:W-:Y:S01]  /*0310*/  IMAD.MOV.U32 R2, RZ, RZ, R3 ;  /* 0x000000ffff027224 */ /* 0x000fe200078e0003 */
[----:B------:R-:W-:-:S03]  /*0320*/  SHF.R.S32.HI R3, RZ, 0x1f, R0 ;  /* 0x0000001fff037819 */ /* 0x000fc60000011400 */
[----:B------:R-:W-:Y:S01]  /*0330*/  @!P2 IMAD.MOV R2, RZ, RZ, -R2 ;  /* 0x000000ffff02a224 */ /* 0x000fe200078e0a02 */
[----:B------:R-:W-:Y:S02]  /*0340*/  @!P1 LOP3.LUT R2, RZ, R4, RZ, 0x33, !PT ;  /* 0x00000004ff029212 */ /* 0x000fe400078e33ff */
[----:B------:R-:W-:-:S03]  /*0350*/  LEA.HI R3, R3, R0, RZ, 0x5 ;  /* 0x0000000003037211 */ /* 0x000fc600078f28ff */
[----:B------:R-:W-:Y:S02]  /*0360*/  IMAD.SHL.U32 R6, R2, 0x8, RZ ;  /* 0x0000000802067824 */ /* 0x000fe400078e00ff */
[----:B------:R-:W-:-:S03]  /*0370*/  IMAD.MOV R2, RZ, RZ, -R2 ;  /* 0x000000ffff027224 */ /* 0x000fc600078e0a02 */
[----:B------:R-:W-:Y:S01]  /*0380*/  LEA.HI.SX32 R3, R3, -R6, 0x1b ;  /* 0x8000000603037211 */ /* 0x000fe200078fdaff */
[----:B------:R-:W-:-:S03]  /*0390*/  IMAD R4, R4, R2, R5 ;  /* 0x0000000204047224 */ /* 0x000fc600078e0205 */
[----:B------:R-:W-:Y:S02]  /*03a0*/  VIMNMX R11, PT, PT, R3, 0x8, PT ;  /* 0x00000008030b7848 */ /* 0x000fe40003fe0100 */
[----:B------:R-:W-:Y:S02]  /*03b0*/  IABS R9, R4 ;  /* 0x0000000400097213 */ /* 0x000fe40000000000 */
[----:B------:R-:W-:-:S04]  /*03c0*/  IABS R7, R11 ;  /* 0x0000000b00077213 */ /* 0x000fc80000000000 */
[----:B------:R-:W1:Y:S08]  /*03d0*/  I2F.RP R0, R7 ;  /* 0x0000000700007306 */ /* 0x000e700000209400 */
[----:B-1----:R-:W1:Y:S02]  /*03e0*/  MUFU.RCP R0, R0 ;  /* 0x0000000000007308 */ /* 0x002e640000001000 */
[----:B-1----:R-:W-:-:S06]  /*03f0*/  VIADD R3, R0, 0xffffffe ;  /* 0x0ffffffe00037836 */ /* 0x002fcc0000000000 */
[----:B------:R-:W1:Y:S02]  /*0400*/  F2I.FTZ.U32.TRUNC.NTZ R3, R3 ;  /* 0x0000000300037305 */ /* 0x000e64000021f000 */
[----:B-1----:R-:W-:-:S04]  /*0410*/  IMAD.MOV R8, RZ, RZ, -R3 ;  /* 0x000000ffff087224 */ /* 0x002fc800078e0a03 */
[----:B------:R-:W-:Y:S01]  /*0420*/  IMAD.MOV.U32 R2, RZ, RZ, R8 ;  /* 0x000000ffff027224 */ /* 0x000fe200078e0008 */
[----:B------:R-:W-:-:S03]  /*0430*/  IABS R8, R11 ;  /* 0x0000000b00087213 */ /* 0x000fc60000000000 */
[----:B------:R-:W-:Y:S02]  /*0440*/  IMAD R5, R2, R7, RZ ;  /* 0x0000000702057224 */ /* 0x000fe400078e02ff */
[----:B------:R-:W-:Y:S02]  /*0450*/  IMAD.MOV.U32 R2, RZ, RZ, RZ ;  /* 0x000000ffff027224 */ /* 0x000fe400078e00ff */
[----:B------:R-:W-:Y:S02]  /*0460*/  IMAD.MOV R0, RZ, RZ, -R8 ;  /* 0x000000ffff007224 */ /* 0x000fe400078e0a08 */
[----:B------:R-:W-:Y:S01]  /*0470*/  IMAD.HI.U32 R2, R3, R5, R2 ;  /* 0x0000000503027227 */ /* 0x000fe200078e0002 */
[----:B------:R-:W-:-:S05]  /*0480*/  LOP3.LUT R3, R32, 0x1f, RZ, 0xc0, !PT ;  /* 0x0000001f20037812 */ /* 0x000fca00078ec0ff */
[----:B------:R-:W-:-:S04]  /*0490*/  IMAD.HI.U32 R2, R2, R9, RZ ;  /* 0x0000000902027227 */ /* 0x000fc800078e00ff */
[----:B------:R-:W-:-:S05]  /*04a0*/  IMAD R0, R2, R0, R9 ;  /* 0x0000000002007224 */ /* 0x000fca00078e0209 */
[----:B------:R-:W-:-:S13]  /*04b0*/  ISETP.GT.U32.AND P1, PT, R7, R0, PT ;  /* 0x000000000700720c */ /* 0x000fda0003f24070 */
[----:B------:R-:W-:Y:S02]  /*04c0*/  @!P1 IMAD.IADD R0, R0, 0x1, -R7 ;  /* 0x0000000100009824 */ /* 0x000fe400078e0a07 */
[----:B------:R-:W-:Y:S01]  /*04d0*/  @!P1 VIADD R2, R2, 0x1 ;  /* 0x0000000102029836 */ /* 0x000fe20000000000 */
[----:B------:R-:W-:Y:S02]  /*04e0*/  ISETP.NE.AND P1, PT, R11, RZ, PT ;  /* 0x000000ff0b00720c */ /* 0x000fe40003f25270 */
[----:B------:R-:W-:Y:S02]  /*04f0*/  ISETP.GE.U32.AND P0, PT, R0, R7, PT ;  /* 0x000000070000720c */ /* 0x000fe40003f06070 */
[----:B------:R-:W-:Y:S02]  /*0500*/  LOP3.LUT R0, R4, R11, RZ, 0x3c, !PT ;  /* 0x0000000b04007212 */ /* 0x000fe400078e3cff */
[----:B------:R-:W-:Y:S02]  /*0510*/  LOP3.LUT R7, R32, 0x80, RZ, 0xc0, !PT ;  /* 0x0000008020077812 */ /* 0x000fe400078ec0ff */
[----:B------:R-:W-:-:S07]  /*0520*/  ISETP.GE.AND P2, PT, R0, RZ, PT ;  /* 0x000000ff0000720c */ /* 0x000fce0003f46270 */
[----:B------:R-:W-:Y:S01]  /*0530*/  @P0 VIADD R2, R2, 0x1 ;  /* 0x0000000102020836 */ /* 0x000fe20000000000 */
[----:B------:R-:W-:-:S03]  /*0540*/  LOP3.LUT P0, RZ, R32, 0x80, RZ, 0xc0, !PT ;  /* 0x0000008020ff7812 */ /* 0x000fc6000780c0ff */
[----:B------:R-:W-:-:S04]  /*0550*/  IMAD.MOV.U32 R0, RZ, RZ, R2 ;  /* 0x000000ffff007224 */ /* 0x000fc800078e0002 */
[----:B------:R-:W-:Y:S01]  /*0560*/  @!P2 IMAD.MOV R0, RZ, RZ, -R0 ;  /* 0x000000ffff00a224 */ /* 0x000fe200078e0a00 */
[----:B------:R-:W-:-:S05]  /*0570*/  @!P1 LOP3.LUT R0, RZ, R11, RZ, 0x33, !PT ;  /* 0x0000000bff009212 */ /* 0x000fca00078e33ff */
[----:B------:R-:W-:Y:S02]  /*0580*/  IMAD.MOV R2, RZ, RZ, -R0 ;  /* 0x000000ffff027224 */ /* 0x000fe400078e0a00 */
[----:B------:R-:W-:Y:S02]  /*0590*/  IMAD.SHL.U32 R0, R0, 0x40, RZ ;  /* 0x0000004000007824 */ /* 0x000fe400078e00ff */
[----:B------:R-:W-:-:S04]  /*05a0*/  IMAD R2, R11, R2, R4 ;  /* 0x000000020b027224 */ /* 0x000fc800078e0204 */
[----:B------:R-:W-:-:S04]  /*05b0*/  IMAD.IADD R2, R6, 0x1, R2 ;  /* 0x0000000106027824 */ /* 0x000fc800078e0202 */
[----:B------:R-:W-:Y:S01]  /*05c0*/  IMAD R2, R2, 0x20, R3 ;  /* 0x0000002002027824 */ /* 0x000fe200078e0203 */
[----:B------:R-:W-:Y:S01]  /*05d0*/  LEA.HI R3, R32, 0x38, RZ, 0x1b ;  /* 0x0000003820037811 */ /* 0x000fe200078fd8ff */
[----:B0-----:R-:W-:Y:S06]  /*05e0*/  BRA.U UP0, `(.L_x_0) ;  /* 0x0000000100187547 */ /* 0x001fec000b800000 */
[----:B------:R-:W-:Y:S01]  /*05f0*/  IMAD.SHL.U32 R37, R32, 0x20, RZ ;  /* 0x0000002020257824 */ /* 0x000fe200078e00ff */
[----:B------:R-:W-:Y:S02]  /*0600*/  CS2R R20, SRZ ;  /* 0x0000000000147805 */ /* 0x000fe4000001ff00 */
[----:B------:R-:W-:Y:S02]  /*0610*/  CS2R R22, SRZ ;  /* 0x0000000000167805 */ /* 0x000fe4000001ff00 */
[----:B------:R-:W-:Y:S02]  /*0620*/  CS2R R4, SRZ ;  /* 0x0000000000047805 */ /* 0x000fe4000001ff00 */
[----:B------:R-:W-:Y:S01]  /*0630*/  CS2R R6, SRZ ;  /* 0x0000000000067805 */ /* 0x000fe2000001ff00 */
[----:B------:R-:W-:Y:S06]  /*0640*/  BRA `(.L_x_1) ;  /* 0x0000004800d07947 */ /* 0x000fec0003800000 */
.L_x_0:
[----:B------:R-:W-:Y:S01]  /*0650*/  IABS R18, R14 ;  /* 0x0000000e00127213 */ /* 0x000fe20000000000 */
[----:B------:R-:W0:Y:S01]  /*0660*/  LDCU UR6, c[0x0][0x3b0] ;  /* 0x00007600ff0677ac */ /* 0x000e220008000800 */
[----:B------:R-:W-:Y:S01]  /*0670*/  IABS R5, R15 ;  /* 0x0000000f00057213 */ /* 0x000fe20000000000 */
[----:B------:R-:W-:Y:S01]  /*0680*/  IMAD.SHL.U32 R37, R32, 0x20, RZ ;  /* 0x0000002020257824 */ /* 0x000fe200078e00ff */
[----:B------:R-:W1:Y:S01]  /*0690*/  I2F.RP R6, R18 ;  /* 0x0000001200067306 */ /* 0x000e620000209400 */
[----:B------:R-:W-:Y:S01]  /*06a0*/  LEA.HI R21, R7, R0, RZ, 0x19 ;  /* 0x0000000007157211 */ /* 0x000fe200078fc8ff */
[----:B------:R-:W2:Y:S01]  /*06b0*/  LDCU.128 UR8, c[0x0][0x380] ;  /* 0x00007000ff0877ac */ /* 0x000ea20008000c00 */
[----:B------:R-:W-:Y:S01]  /*06c0*/  ISETP.GE.AND P3, PT, R2, RZ, PT ;  /* 0x000000ff0200720c */ /* 0x000fe20003f66270 */
[----:B------:R-:W-:Y:S01]  /*06d0*/  IMAD.SHL.U32 R76, R32, 0x2, RZ ;  /* 0x00000002204c7824 */ /* 0x000fe200078e00ff */
[----:B------:R-:W-:Y:S01]  /*06e0*/  ISETP.NE.AND P4, PT, R14, RZ, PT ;  /* 0x000000ff0e00720c */ /* 0x000fe20003f85270 */
[C---:B------:R-:W-:Y:S01]  /*06f0*/  VIADD R17, R21.reuse, 0x3c ;  /* 0x0000003c15117836 */ /* 0x040fe20000000000 */
[----:B------:R-:W-:Y:S01]  /*0700*/  IABS R74, R21 ;  /* 0x00000015004a7213 */ /* 0x000fe20000000000 */
[----:B------:R-:W3:Y:S01]  /*0710*/  I2F.RP R4, R5 ;  /* 0x0000000500047306 */ /* 0x000ee20000209400 */
[C---:B------:R-:W-:Y:S01]  /*0720*/  VIADD R20, R21.reuse, 0x3a ;  /* 0x0000003a15147836 */ /* 0x040fe20000000000 */
[----:B------:R-:W-:Y:S01]  /*0730*/  SHF.R.U32.HI R7, RZ, 0x3, R7 ;  /* 0x00000003ff077819 */ /* 0x000fe20000011607 */
[----:B------:R-:W-:Y:S01]  /*0740*/  VIADD R22, R21, 0x38 ;  /* 0x0000003815167836 */ /* 0x000fe20000000000 */
[----:B------:R-:W-:Y:S01]  /*0750*/  ISETP.GE.AND P6, PT, R17, RZ, PT ;  /* 0x000000ff1100720c */ /* 0x000fe20003fc6270 */
[C---:B------:R-:W-:Y:S01]  /*0760*/  VIADD R23, R21.reuse, 0x36 ;  /* 0x0000003615177836 */ /* 0x040fe20000000000 */
[----:B------:R-:W-:Y:S01]  /*0770*/  IABS R16, R20 ;  /* 0x0000001400107213 */ /* 0x000fe20000000000 */
[C---:B------:R-:W-:Y:S01]  /*0780*/  VIADD R24, R21.reuse, 0x34 ;  /* 0x0000003415187836 */ /* 0x040fe20000000000 */
[----:B-1----:R-:W1:Y:S01]  /*0790*/  MUFU.RCP R6, R6 ;  /* 0x0000000600067308 */ /* 0x002e620000001000 */
[C---:B------:R-:W-:Y:S01]  /*07a0*/  VIADD R25, R21.reuse, 0x32 ;  /* 0x0000003215197836 */ /* 0x040fe20000000000 */
[----:B------:R-:W4:Y:S01]  /*07b0*/  LDCU UR44, c[0x0][0x3a4] ;  /* 0x00007480ff2c77ac */ /* 0x000f220008000800 */
[C---:B------:R-:W-:Y:S01]  /*07c0*/  VIADD R27, R21.reuse, 0x1e ;  /* 0x0000001e151b7836 */ /* 0x040fe20000000000 */
[----:B------:R-:W-:Y:S01]  /*07d0*/  IABS R19, R24 ;  /* 0x0000001800137213 */ /* 0x000fe20000000000 */
[C---:B------:R-:W-:Y:S01]  /*07e0*/  VIADD R31, R21.reuse, 0x16 ;  /* 0x00000016151f7836 */ /* 0x040fe20000000000 */
[----:B------:R-:W5:Y:S01]  /*07f0*/  LDCU UR72, c[0x0][0x3a8] ;  /* 0x00007500ff4877ac */ /* 0x000f620008000800 */
[----:B------:R-:W-:Y:S01]  /*0800*/  VIADD R29, R21, 0x18 ;  /* 0x00000018151d7836 */ /* 0x000fe20000000000 */
[----:B---3--:R-:W3:Y:S01]  /*0810*/  MUFU.RCP R4, R4 ;  /* 0x0000000400047308 */ /* 0x008ee20000001000 */
[----:B------:R-:W-:-:S02]  /*0820*/  IABS R46, R27 ;  /* 0x0000001b002e7213 */ /* 0x000fc40000000000 */
[----:B------:R-:W-:Y:S02]  /*0830*/  IABS R54, R31 ;  /* 0x0000001f00367213 */ /* 0x000fe40000000000 */
[C---:B------:R-:W-:Y:S02]  /*0840*/  LOP3.LUT R98, R32.reuse, 0x7f, RZ, 0xc0, !PT ;  /* 0x0000007f20627812 */ /* 0x040fe400078ec0ff */
[----:B------:R-:W-:Y:S01]  /*0850*/  LEA.HI R88, R32, 0x58, RZ, 0x1b ;  /* 0x0000005820587811 */ /* 0x000fe200078fd8ff */
[----:B-1----:R-:W-:Y:S01]  /*0860*/  VIADD R10, R6, 0xffffffe ;  /* 0x0ffffffe060a7836 */ /* 0x002fe20000000000 */
[----:B------:R-:W-:Y:S02]  /*0870*/  IABS R6, R2 ;  /* 0x0000000200067213 */ /* 0x000fe40000000000 */
[C---:B------:R-:W-:Y:S01]  /*0880*/  LOP3.LUT R90, R35.reuse, 0x60, RZ, 0xfc, !PT ;  /* 0x00000060235a7812 */ /* 0x040fe200078efcff */
[----:B------:R1:W0:Y:S01]  /*0890*/  F2I.FTZ.U32.TRUNC.NTZ R11, R10 ;  /* 0x0000000a000b7305 */ /* 0x000222000021f000 */
[----:B------:R-:W-:-:S02]  /*08a0*/  LOP3.LUT R92, R35, 0x68, RZ, 0xfc, !PT ;  /* 0x00000068235c7812 */ /* 0x000fc400078efcff */
[----:B------:R-:W-:Y:S01]  /*08b0*/  LOP3.LUT R94, R35, 0x70, RZ, 0xfc, !PT ;  /* 0x00000070235e7812 */ /* 0x000fe200078efcff */
[----:B---3--:R-:W-:Y:S01]  /*08c0*/  VIADD R8, R4, 0xffffffe ;  /* 0x0ffffffe04087836 */ /* 0x008fe20000000000 */
[----:B------:R-:W-:Y:S01]  /*08d0*/  LEA.HI R96, R32, 0x78, RZ, 0x1b ;  /* 0x0000007820607811 */ /* 0x000fe200078fd8ff */
[----:B------:R-:W-:Y:S02]  /*08e0*/  VIADD R4, R21, 0x3e ;  /* 0x0000003e15047836 */ /* 0x000fe40000000000 */
[----:B------:R3:W2:Y:S01]  /*08f0*/  F2I.FTZ.U32.TRUNC.NTZ R9, R8 ;  /* 0x0000000800097305 */ /* 0x0006a2000021f000 */
[----:B-1----:R-:W-:Y:S02]  /*0900*/  IMAD.MOV.U32 R10, RZ, RZ, RZ ;  /* 0x000000ffff0a7224 */ /* 0x002fe400078e00ff */
[----:B------:R-:W-:Y:S01]  /*0910*/  IABS R12, R4 ;  /* 0x00000004000c7213 */ /* 0x000fe20000000000 */
[----:B-----5:R-:W-:Y:S02]  /*0920*/  IMAD R45, R45, UR72, RZ ;  /* 0x000000482d2d7c24 */ /* 0x020fe4000f8e02ff */
[----:B------:R-:W-:-:S02]  /*0930*/  IMAD R47, R47, UR72, RZ ;  /* 0x000000482f2f7c24 */ /* 0x000fc4000f8e02ff */
[--C-:B0-----:R-:W-:Y:S02]  /*0940*/  IMAD.MOV R13, RZ, RZ, -R11.reuse ;  /* 0x000000ffff0d7224 */ /* 0x101fe400078e0a0b */
[----:B---3--:R-:W-:Y:S02]  /*0950*/  IMAD.MOV.U32 R8, RZ, RZ, RZ ;  /* 0x000000ffff087224 */ /* 0x008fe400078e00ff */
[----:B------:R-:W-:Y:S02]  /*0960*/  IMAD R13, R13, R18, RZ ;  /* 0x000000120d0d7224 */ /* 0x000fe400078e02ff */
[----:B------:R-:W-:Y:S02]  /*0970*/  IMAD R49, R49, UR72, RZ ;  /* 0x0000004831317c24 */ /* 0x000fe4000f8e02ff */
[----:B------:R-:W-:-:S04]  /*0980*/  IMAD.HI.U32 R11, R11, R13, R10 ;  /* 0x0000000d0b0b7227 */ /* 0x000fc800078e000a */
[----:B--2---:R-:W-:Y:S02]  /*0990*/  IMAD.MOV R10, RZ, RZ, -R9 ;  /* 0x000000ffff0a7224 */ /* 0x004fe400078e0a09 */
[----:B------:R-:W-:-:S04]  /*09a0*/  IMAD.HI.U32 R11, R11, R6, RZ ;  /* 0x000000060b0b7227 */ /* 0x000fc800078e00ff */
[----:B------:R-:W-:Y:S02]  /*09b0*/  IMAD.MOV R11, RZ, RZ, -R11 ;  /* 0x000000ffff0b7224 */ /* 0x000fe400078e0a0b */
[----:B------:R-:W-:Y:S02]  /*09c0*/  IMAD R51, R51, UR72, RZ ;  /* 0x0000004833337c24 */ /* 0x000fe4000f8e02ff */
[C---:B------:R-:W-:Y:S02]  /*09d0*/  IMAD R11, R18.reuse, R11, R6 ;  /* 0x0000000b120b7224 */ /* 0x040fe400078e0206 */
[----:B------:R-:W-:Y:S02]  /*09e0*/  IMAD.MOV.U32 R6, RZ, RZ, R10 ;  /* 0x000000ffff067224 */ /* 0x000fe400078e000a */
[----:B------:R-:W-:Y:S01]  /*09f0*/  IMAD R53, R53, UR72, RZ ;  /* 0x0000004835357c24 */ /* 0x000fe2000f8e02ff */
[----:B------:R-:W-:Y:S01]  /*0a00*/  ISETP.GT.U32.AND P1, PT, R18, R11, PT ;  /* 0x0000000b1200720c */ /* 0x000fe20003f24070 */
[----:B------:R-:W-:Y:S01]  /*0a10*/  IMAD R13, R6, R5, RZ ;  /* 0x00000005060d7224 */ /* 0x000fe200078e02ff */
[----:B------:R-:W-:Y:S01]  /*0a20*/  IABS R6, R17 ;  /* 0x0000001100067213 */ /* 0x000fe20000000000 */
[----:B------:R-:W-:Y:S01]  /*0a30*/  IMAD R63, R88, UR72, RZ ;  /* 0x00000048583f7c24 */ /* 0x000fe2000f8e02ff */
[----:B------:R-:W-:Y:S01]  /*0a40*/  IABS R17, R23 ;  /* 0x0000001700117213 */ /* 0x000fe20000000000 */
[----:B------:R-:W-:-:S04]  /*0a50*/  IMAD.HI.U32 R8, R9, R13, R8 ;  /* 0x0000000d09087227 */ /* 0x000fc800078e0008 */
[----:B------:R-:W-:Y:S02]  /*0a60*/  IMAD.MOV.U32 R13, RZ, RZ, R6 ;  /* 0x000000ffff0d7224 */ /* 0x000fe400078e0006 */
[----:B------:R-:W-:-:S04]  /*0a70*/  IMAD.HI.U32 R10, R8, R16, RZ ;  /* 0x00000010080a7227 */ /* 0x000fc800078e00ff */
[----:B------:R-:W-:Y:S01]  /*0a80*/  @!P1 IMAD.IADD R11, R11, 0x1, -R18 ;  /* 0x000000010b0b9824 */ /* 0x000fe200078e0a12 */
[----:B------:R-:W-:Y:S01]  /*0a90*/  ISETP.GE.AND P1, PT, R4, RZ, PT ;  /* 0x000000ff0400720c */ /* 0x000fe20003f26270 */
[----:B------:R-:W-:-:S03]  /*0aa0*/  IMAD.HI.U32 R9, R8, R13, RZ ;  /* 0x0000000d08097227 */ /* 0x000fc600078e00ff */
[----:B------:R-:W-:Y:S01]  /*0ab0*/  ISETP.GT.U32.AND P2, PT, R18, R11, PT ;  /* 0x0000000b1200720c */ /* 0x000fe20003f44070 */
[----:B------:R-:W-:Y:S02]  /*0ac0*/  IMAD.MOV R4, RZ, RZ, -R9 ;  /* 0x000000ffff047224 */ /* 0x000fe400078e0a09 */
[----:B------:R-:W-:Y:S02]  /*0ad0*/  IMAD.MOV R9, RZ, RZ, -R10 ;  /* 0x000000ffff097224 */ /* 0x000fe400078e0a0a */
[----:B------:R-:W-:Y:S02]  /*0ae0*/  IMAD R10, R5, R4, R13 ;  /* 0x00000004050a7224 */ /* 0x000fe400078e020d */
[----:B------:R-:W-:-:S04]  /*0af0*/  IMAD.HI.U32 R6, R8, R12, RZ ;  /* 0x0000000c08067227 */ /* 0x000fc800078e00ff */
[----:B------:R-:W-:Y:S02]  /*0b00*/  IMAD.MOV R6, RZ, RZ, -R6 ;  /* 0x000000ffff067224 */ /* 0x000fe400078e0a06 */
[----:B------:R-:W-:Y:S01]  /*0b10*/  @!P2 IMAD.IADD R11, R11, 0x1, -R18 ;  /* 0x000000010b0ba824 */ /* 0x000fe200078e0a12 */
[C---:B------:R-:W-:Y:S01]  /*0b20*/  ISETP.GT.U32.AND P2, PT, R5.reuse, R10, PT ;  /* 0x0000000a0500720c */ /* 0x040fe20003f44070 */
[C---:B------:R-:W-:Y:S02]  /*0b30*/  IMAD R6, R5.reuse, R6, R12 ;  /* 0x0000000605067224 */ /* 0x040fe400078e020c */
[C---:B------:R-:W-:Y:S01]  /*0b40*/  IMAD R12, R5.reuse, R9, R16 ;  /* 0x00000009050c7224 */ /* 0x040fe200078e0210 */
[----:B------:R-:W-:Y:S01]  /*0b50*/  IABS R16, R22 ;  /* 0x0000001600107213 */ /* 0x000fe20000000000 */
[----:B------:R-:W-:Y:S01]  /*0b60*/  IMAD.MOV.U32 R4, RZ, RZ, R11 ;  /* 0x000000ffff047224 */ /* 0x000fe200078e000b */
[----:B------:R-:W-:Y:S01]  /*0b70*/  ISETP.GT.U32.AND P5, PT, R5, R6, PT ;  /* 0x000000060500720c */ /* 0x000fe20003fa4070 */
[----:B------:R-:W-:-:S04]  /*0b80*/  IMAD.HI.U32 R11, R8, R17, RZ ;  /* 0x00000011080b7227 */ /* 0x000fc800078e00ff */
[----:B------:R-:W-:-:S04]  /*0b90*/  IMAD.HI.U32 R9, R8, R16, RZ ;  /* 0x0000001008097227 */ /* 0x000fc800078e00ff */
[----:B------:R-:W-:Y:S02]  /*0ba0*/  @!P2 IMAD.IADD R10, R10, 0x1, -R5 ;  /* 0x000000010a0aa824 */ /* 0x000fe400078e0a05 */
[----:B------:R-:W-:Y:S02]  /*0bb0*/  IMAD.MOV R9, RZ, RZ, -R9 ;  /* 0x000000ffff097224 */ /* 0x000fe400078e0a09 */
[----:B------:R-:W-:Y:S01]  /*0bc0*/  @!P5 IMAD.IADD R6, R6, 0x1, -R5 ;  /* 0x000000010606d824 */ /* 0x000fe200078e0a05 */
[----:B------:R-:W-:Y:S01]  /*0bd0*/  ISETP.GT.U32.AND P2, PT, R5, R10, PT ;  /* 0x0000000a0500720c */ /* 0x000fe20003f44070 */
[----:B------:R-:W-:-:S03]  /*0be0*/  IMAD.HI.U32 R13, R8, R19, RZ ;  /* 0x00000013080d7227 */ /* 0x000fc600078e00ff */
[C---:B------:R-:W-:Y:S01]  /*0bf0*/  ISETP.GT.U32.AND P5, PT, R5.reuse, R6, PT ;  /* 0x000000060500720c */ /* 0x040fe20003fa4070 */
[----:B------:R-:W-:Y:S02]  /*0c00*/  IMAD.MOV R18, RZ, RZ, -R11 ;  /* 0x000000ffff127224 */ /* 0x000fe400078e0a0b */
[----:B------:R-:W-:Y:S01]  /*0c10*/  @!P3 IMAD.MOV R4, RZ, RZ, -R4 ;  /* 0x000000ffff04b224 */ /* 0x000fe200078e0a04 */
[----:B------:R-:W-:Y:S01]  /*0c20*/  @!P4 LOP3.LUT R4, RZ, R14, RZ, 0x33, !PT ;  /* 0x0000000eff04c212 */ /* 0x000fe200078e33ff */
[C---:B------:R-:W-:Y:S01]  /*0c30*/  IMAD R14, R5.reuse, R9, R16 ;  /* 0x00000009050e7224 */ /* 0x040fe200078e0210 */
[----:B------:R-:W-:Y:S01]  /*0c40*/  ISETP.GE.AND P3, PT, R20, RZ, PT ;  /* 0x000000ff1400720c */ /* 0x000fe20003f66270 */
[----:B------:R-:W-:Y:S01]  /*0c50*/  IMAD.MOV R20, RZ, RZ, -R13 ;  /* 0x000000ffff147224 */ /* 0x000fe200078e0a0d */
[----:B------:R-:W-:Y:S01]  /*0c60*/  IABS R9, R25 ;  /* 0x0000001900097213 */ /* 0x000fe20000000000 */
[C---:B------:R-:W-:Y:S01]  /*0c70*/  IMAD R16, R5.reuse, R18, R17 ;  /* 0x0000001205107224 */ /* 0x040fe200078e0211 */
[C---:B------:R-:W-:Y:S01]  /*0c80*/  ISETP.GT.U32.AND P4, PT, R5.reuse, R12, PT ;  /* 0x0000000c0500720c */ /* 0x040fe20003f84070 */
[----:B------:R-:W-:-:S02]  /*0c90*/  IMAD R18, R5, R20, R19 ;  /* 0x0000001405127224 */ /* 0x000fc400078e0213 */
[----:B------:R-:W-:Y:S01]  /*0ca0*/  @!P2 IMAD.IADD R10, R10, 0x1, -R5 ;  /* 0x000000010a0aa824 */ /* 0x000fe200078e0a05 */
[C---:B------:R-:W-:Y:S01]  /*0cb0*/  ISETP.GT.U32.AND P2, PT, R5.reuse, R16, PT ;  /* 0x000000100500720c */ /* 0x040fe20003f44070 */
[----:B------:R-:W-:Y:S02]  /*0cc0*/  IMAD.MOV.U32 R20, RZ, RZ, R9 ;  /* 0x000000ffff147224 */ /* 0x000fe400078e0009 */
[----:B------:R-:W-:Y:S01]  /*0cd0*/  @!P6 IMAD.MOV R10, RZ, RZ, -R10 ;  /* 0x000000ffff0ae224 */ /* 0x000fe200078e0a0a */
[C---:B------:R-:W-:Y:S01]  /*0ce0*/  ISETP.GT.U32.AND P6, PT, R5.reuse, R18, PT ;  /* 0x000000120500720c */ /* 0x040fe20003fc4070 */
[----:B------:R-:W-:Y:S01]  /*0cf0*/  @!P5 IMAD.IADD R6, R6, 0x1, -R5 ;  /* 0x000000010606d824 */ /* 0x000fe200078e0a05 */
[----:B------:R-:W-:Y:S01]  /*0d00*/  ISETP.GT.U32.AND P5, PT, R5, R14, PT ;  /* 0x0000000e0500720c */ /* 0x000fe20003fa4070 */
[----:B------:R-:W-:Y:S02]  /*0d10*/  VIADD R13, R21, 0x30 ;  /* 0x00000030150d7836 */ /* 0x000fe40000000000 */
[----:B------:R-:W-:-:S04]  /*0d20*/  IMAD.HI.U32 R9, R8, R20, RZ ;  /* 0x0000001408097227 */ /* 0x000fc800078e00ff */
[----:B------:R-:W-:Y:S01]  /*0d30*/  @!P1 IMAD.MOV R6, RZ, RZ, -R6 ;  /* 0x000000ffff069224 */ /* 0x000fe200078e0a06 */
[----:B------:R-:W-:Y:S01]  /*0d40*/  ISETP.GE.AND P1, PT, R22, RZ, PT ;  /* 0x000000ff1600720c */ /* 0x000fe20003f26270 */
[----:B------:R-:W-:Y:S01]  /*0d50*/  @!P2 IMAD.IADD R16, R16, 0x1, -R5 ;  /* 0x000000011010a824 */ /* 0x000fe200078e0a05 */
[----:B------:R-:W-:Y:S01]  /*0d60*/  IABS R22, R13 ;  /* 0x0000000d00167213 */ /* 0x000fe20000000000 */
[----:B------:R-:W-:Y:S02]  /*0d70*/  IMAD.MOV R9, RZ, RZ, -R9 ;  /* 0x000000ffff097224 */ /* 0x000fe400078e0a09 */
[--C-:B------:R-:W-:Y:S02]  /*0d80*/  @!P4 IMAD.IADD R12, R12, 0x1, -R5.reuse ;  /* 0x000000010c0cc824 */ /* 0x100fe400078e0a05 */
[----:B------:R-:W-:Y:S01]  /*0d90*/  @!P6 IMAD.IADD R18, R18, 0x1, -R5 ;  /* 0x000000011212e824 */ /* 0x000fe200078e0a05 */
[C---:B------:R-:W-:Y:S01]  /*0da0*/  ISETP.GT.U32.AND P6, PT, R5.reuse, R16, PT ;  /* 0x000000100500720c */ /* 0x040fe20003fc4070 */
[C---:B------:R-:W-:Y:S01]  /*0db0*/  IMAD R20, R5.reuse, R9, R20 ;  /* 0x0000000905147224 */ /* 0x040fe200078e0214 */
[----:B------:R-:W-:Y:S01]  /*0dc0*/  ISETP.GT.U32.AND P4, PT, R5, R12, PT ;  /* 0x0000000c0500720c */ /* 0x000fe20003f84070 */
[----:B------:R-:W-:-:S04]  /*0dd0*/  IMAD.HI.U32 R9, R8, R22, RZ ;  /* 0x0000001608097227 */ /* 0x000fc800078e00ff */
[----:B------:R-:W-:Y:S02]  /*0de0*/  IMAD.MOV R9, RZ, RZ, -R9 ;  /* 0x000000ffff097224 */ /* 0x000fe400078e0a09 */
[----:B------:R-:W-:Y:S02]  /*0df0*/  VIADD R17, R21, 0x2e ;  /* 0x0000002e15117836 */ /* 0x000fe40000000000 */
[C---:B------:R-:W-:Y:S02]  /*0e00*/  IMAD R22, R5.reuse, R9, R22 ;  /* 0x0000000905167224 */ /* 0x040fe400078e0216 */
[--C-:B------:R-:W-:Y:S02]  /*0e10*/  @!P6 IMAD.IADD R16, R16, 0x1, -R5.reuse ;  /* 0x000000011010e824 */ /* 0x100fe400078e0a05 */
[--C-:B------:R-:W-:Y:S01]  /*0e20*/  @!P5 IMAD.IADD R14, R14, 0x1, -R5.reuse ;  /* 0x000000010e0ed824 */ /* 0x100fe200078e0a05 */
[----:B------:R-:W-:Y:S01]  /*0e30*/  ISETP.GT.U32.AND P6, PT, R5, R22, PT ;  /* 0x000000160500720c */ /* 0x000fe20003fc4070 */
[----:B------:R-:W-:Y:S01]  /*0e40*/  @!P4 IMAD.IADD R12, R12, 0x1, -R5 ;  /* 0x000000010c0cc824 */ /* 0x000fe200078e0a05 */
[----:B------:R-:W-:Y:S01]  /*0e50*/  ISETP.GE.AND P4, PT, R23, RZ, PT ;  /* 0x000000ff1700720c */ /* 0x000fe20003f86270 */
[C---:B------:R-:W-:Y:S01]  /*0e60*/  VIADD R23, R21.reuse, 0x2a ;  /* 0x0000002a15177836 */ /* 0x040fe20000000000 */
[----:B------:R-:W-:Y:S01]  /*0e70*/  ISETP.GE.AND P5, PT, R24, RZ, PT ;  /* 0x000000ff1800720c */ /* 0x000fe20003fa6270 */
[----:B------:R-:W-:Y:S01]  /*0e80*/  VIADD R19, R21, 0x2c ;  /* 0x0000002c15137836 */ /* 0x000fe20000000000 */
[----:B------:R-:W-:Y:S01]  /*0e90*/  IABS R24, R17 ;  /* 0x0000001100187213 */ /* 0x000fe20000000000 */
[----:B------:R-:W-:Y:S01]  /*0ea0*/  @!P3 IMAD.MOV R12, RZ, RZ, -R12 ;  /* 0x000000ffff0cb224 */ /* 0x000fe200078e0a0c */
[C---:B------:R-:W-:Y:S01]  /*0eb0*/  ISETP.GT.U32.AND P2, PT, R5.reuse, R14, PT ;  /* 0x0000000e0500720c */ /* 0x040fe20003f44070 */
[----:B----4-:R-:W-:Y:S01]  /*0ec0*/  IMAD R4, R4, UR44, RZ ;  /* 0x0000002c04047c24 */ /* 0x010fe2000f8e02ff */
[----:B------:R-:W-:Y:S01]  /*0ed0*/  IABS R28, R23 ;  /* 0x00000017001c7213 */ /* 0x000fe20000000000 */
[----:B------:R-:W-:Y:S01]  /*0ee0*/  IMAD.HI.U32 R9, R8, R24, RZ ;  /* 0x0000001808097227 */ /* 0x000fe200078e00ff */
[----:B------:R-:W-:-:S02]  /*0ef0*/  ISETP.GT.U32.AND P3, PT, R5, R18, PT ;  /* 0x000000120500720c */ /* 0x000fc40003f64070 */
[----:B------:R-:W-:Y:S01]  /*0f00*/  IABS R26, R19 ;  /* 0x00000013001a7213 */ /* 0x000fe20000000000 */
[----:B------:R-:W-:Y:S02]  /*0f10*/  @!P6 IMAD.IADD R22, R22, 0x1, -R5 ;  /* 0x000000011616e824 */ /* 0x000fe400078e0a05 */
[----:B------:R-:W-:Y:S02]  /*0f20*/  IMAD.MOV R11, RZ, RZ, -R9 ;  /* 0x000000ffff0b7224 */ /* 0x000fe400078e0a09 */
[----:B------:R-:W-:Y:S01]  /*0f30*/  @!P4 IMAD.MOV R16, RZ, RZ, -R16 ;  /* 0x000000ffff10c224 */ /* 0x000fe200078e0a10 */
[C---:B------:R-:W-:Y:S01]  /*0f40*/  ISETP.GT.U32.AND P4, PT, R5.reuse, R22, PT ;  /* 0x000000160500720c */ /* 0x040fe20003f84070 */
[----:B------:R-:W-:Y:S02]  /*0f50*/  IMAD R24, R5, R11, R24 ;  /* 0x0000000b05187224 */ /* 0x000fe400078e0218 */
[----:B------:R-:W-:-:S03]  /*0f60*/  IMAD.HI.U32 R11, R8, R28, RZ ;  /* 0x0000001c080b7227 */ /* 0x000fc600078e00ff */
[C---:B------:R-:W-:Y:S01]  /*0f70*/  ISETP.GT.U32.AND P6, PT, R5.reuse, R24, PT ;  /* 0x000000180500720c */ /* 0x040fe20003fc4070 */
[----:B------:R-:W-:Y:S01]  /*0f80*/  @!P2 IMAD.IADD R14, R14, 0x1, -R5 ;  /* 0x000000010e0ea824 */ /* 0x000fe200078e0a05 */
[----:B------:R-:W-:Y:S01]  /*0f90*/  ISETP.GT.U32.AND P2, PT, R5, R20, PT ;  /* 0x000000140500720c */ /* 0x000fe20003f44070 */
[----:B------:R-:W-:Y:S02]  /*0fa0*/  IMAD.MOV R11, RZ, RZ, -R11 ;  /* 0x000000ffff0b7224 */ /* 0x000fe400078e0a0b */
[----:B------:R-:W-:-:S04]  /*0fb0*/  IMAD.HI.U32 R9, R8, R26, RZ ;  /* 0x0000001a08097227 */ /* 0x000fc800078e00ff */
[C---:B------:R-:W-:Y:S02]  /*0fc0*/  IMAD R28, R5.reuse, R11, R28 ;  /* 0x0000000b051c7224 */ /* 0x040fe400078e021c */
[----:B------:R-:W-:Y:S02]  /*0fd0*/  @!P4 IMAD.IADD R22, R22, 0x1, -R5 ;  /* 0x000000011616c824 */ /* 0x000fe400078e0a05 */
[----:B------:R-:W-:Y:S01]  /*0fe0*/  IMAD.MOV R9, RZ, RZ, -R9 ;  /* 0x000000ffff097224 */ /* 0x000fe200078e0a09 */
[----:B------:R-:W-:Y:S01]  /*0ff0*/  ISETP.GT.U32.AND P4, PT, R5, R28, PT ;  /* 0x0000001c0500720c */ /* 0x000fe20003f84070 */
[--C-:B------:R-:W-:Y:S01]  /*1000*/  @!P2 IMAD.IADD R20, R20, 0x1, -R5.reuse ;  /* 0x000000011414a824 */ /* 0x100fe200078e0a05 */
[----:B------:R-:W-:Y:S01]  /*1010*/  ISETP.GE.AND P2, PT, R13, RZ, PT ;  /* 0x000000ff0d00720c */ /* 0x000fe20003f46270 */
[----:B------:R-:W-:Y:S02]  /*1020*/  VIADD R13, R21, 0x28 ;  /* 0x00000028150d7836 */ /* 0x000fe40000000000 */
[----:B------:R-:W-:Y:S01]  /*1030*/  @!P3 IMAD.IADD R18, R18, 0x1, -R5 ;  /* 0x000000011212b824 */ /* 0x000fe200078e0a05 */
[----:B------:R-:W-:Y:S01]  /*1040*/  ISETP.GE.AND P3, PT, R25, RZ, PT ;  /* 0x000000ff1900720c */ /* 0x000fe20003f66270 */
[----:B------:R-:W-:Y:S01]  /*1050*/  IMAD R26, R5, R9, R26 ;  /* 0x00000009051a7224 */ /* 0x000fe200078e021a */
[----:B------:R-:W-:Y:S01]  /*1060*/  IABS R30, R13 ;  /* 0x0000000d001e7213 */ /* 0x000fe20000000000 */
[----:B------:R-:W-:-:S02]  /*1070*/  VIADD R25, R21, 0x26 ;  /* 0x0000002615197836 */ /* 0x000fc40000000000 */
[----:B------:R-:W-:Y:S01]  /*1080*/  @!P5 IMAD.MOV R18, RZ, RZ, -R18 ;  /* 0x000000ffff12d224 */ /* 0x000fe200078e0a12 */
[----:B------:R-:W-:Y:S01]  /*1090*/  ISETP.GT.U32.AND P5, PT, R5, R26, PT ;  /* 0x0000001a0500720c */ /* 0x000fe20003fa4070 */
[----:B------:R-:W-:Y:S01]  /*10a0*/  @!P4 IMAD.IADD R28, R28, 0x1, -R5 ;  /* 0x000000011c1cc824 */ /* 0x000fe200078e0a05 */
[----:B------:R-:W-:Y:S01]  /*10b0*/  IABS R34, R25 ;  /* 0x0000001900227213 */ /* 0x000fe20000000000 */
[----:B------:R-:W-:Y:S01]  /*10c0*/  IMAD.HI.U32 R9, R8, R30, RZ ;  /* 0x0000001e08097227 */ /* 0x000fe200078e00ff */
[----:B------:R-:W-:-:S03]  /*10d0*/  ISETP.GE.AND P4, PT, R23, RZ, PT ;  /* 0x000000ff1700720c */ /* 0x000fc60003f86270 */
[----:B------:R-:W-:Y:S01]  /*10e0*/  @!P1 IMAD.MOV R14, RZ, RZ, -R14 ;  /* 0x000000ffff0e9224 */ /* 0x000fe200078e0a0e */
[C---:B------:R-:W-:Y:S01]  /*10f0*/  ISETP.GT.U32.AND P1, PT, R5.reuse, R20, PT ;  /* 0x000000140500720c */ /* 0x040fe20003f24070 */
[----:B------:R-:W-:Y:S01]  /*1100*/  @!P2 IMAD.MOV R22, RZ, RZ, -R22 ;  /* 0x000000ffff16a224 */ /* 0x000fe200078e0a16 */
[----:B------:R-:W-:Y:S01]  /*1110*/  ISETP.GT.U32.AND P2, PT, R5, R28, PT ;  /* 0x0000001c0500720c */ /* 0x000fe20003f44070 */
[----:B------:R-:W-:Y:S02]  /*1120*/  IMAD.MOV R11, RZ, RZ, -R9 ;  /* 0x000000ffff0b7224 */ /* 0x000fe400078e0a09 */
[----:B------:R-:W-:-:S04]  /*1130*/  IMAD.HI.U32 R9, R8, R34, RZ ;  /* 0x0000002208097227 */ /* 0x000fc800078e00ff */
[----:B------:R-:W-:Y:S01]  /*1140*/  @!P6 IMAD.IADD R24, R24, 0x1, -R5 ;  /* 0x000000011818e824 */ /* 0x000fe200078e0a05 */
[----:B------:R-:W-:Y:S01]  /*1150*/  ISETP.GE.AND P6, PT, R19, RZ, PT ;  /* 0x000000ff1300720c */ /* 0x000fe20003fc6270 */
[----:B------:R-:W-:Y:S02]  /*1160*/  IMAD.MOV R9, RZ, RZ, -R9 ;  /* 0x000000ffff097224 */ /* 0x000fe400078e0a09 */
[--C-:B------:R-:W-:Y:S01]  /*1170*/  @!P5 IMAD.IADD R26, R26, 0x1, -R5.reuse ;  /* 0x000000011a1ad824 */ /* 0x100fe200078e0a05 */
[C---:B------:R-:W-:Y:S01]  /*1180*/  ISETP.GT.U32.AND P5, PT, R5.reuse, R24, PT ;  /* 0x000000180500720c */ /* 0x040fe20003fa4070 */
[----:B------:R-:W-:Y:S02]  /*1190*/  IMAD R34, R5, R9, R34 ;  /* 0x0000000905227224 */ /* 0x000fe400078e0222 */
[----:B------:R-:W-:Y:S01]  /*11a0*/  @!P1 IMAD.IADD R20, R20, 0x1, -R5 ;  /* 0x0000000114149824 */ /* 0x000fe200078e0a05 */
[----:B------:R-:W-:Y:S01]  /*11b0*/  ISETP.GE.AND P1, PT, R17, RZ, PT ;  /* 0x000000ff1100720c */ /* 0x000fe20003f26270 */
[----:B------:R-:W-:-:S02]  /*11c0*/  VIADD R17, R21, 0x24 ;  /* 0x0000002415117836 */ /* 0x000fc40000000000 */
[--C-:B------:R-:W-:Y:S01]  /*11d0*/  @!P2 IMAD.IADD R28, R28, 0x1, -R5.reuse ;  /* 0x000000011c1ca824 */ /* 0x100fe200078e0a05 */
[C---:B------:R-:W-:Y:S01]  /*11e0*/  ISETP.GT.U32.AND P2, PT, R5.reuse, R34, PT ;  /* 0x000000220500720c */ /* 0x040fe20003f44070 */
[----:B------:R-:W-:Y:S01]  /*11f0*/  @!P3 IMAD.MOV R20, RZ, RZ, -R20 ;  /* 0x000000ffff14b224 */ /* 0x000fe200078e0a14 */
[C---:B------:R-:W-:Y:S01]  /*1200*/  ISETP.GT.U32.AND P3, PT, R5.reuse, R26, PT ;  /* 0x0000001a0500720c */ /* 0x040fe20003f64070 */
[----:B------:R-:W-:Y:S01]  /*1210*/  IMAD R30, R5, R11, R30 ;  /* 0x0000000b051e7224 */ /* 0x000fe200078e021e */
[----:B------:R-:W-:Y:S01]  /*1220*/  IABS R36, R17 ;  /* 0x0000001100247213 */ /* 0x000fe20000000000 */
[----:B------:R-:W-:Y:S02]  /*1230*/  @!P5 IMAD.IADD R24, R24, 0x1, -R5 ;  /* 0x000000011818d824 */ /* 0x000fe400078e0a05 */
[----:B------:R-:W-:Y:S01]  /*1240*/  VIADD R19, R21, 0x22 ;  /* 0x0000002215137836 */ /* 0x000fe20000000000 */
[----:B------:R-:W-:Y:S01]  /*1250*/  ISETP.GT.U32.AND P5, PT, R5, R30, PT ;  /* 0x0000001e0500720c */ /* 0x000fe20003fa4070 */
[----:B------:R-:W-:-:S03]  /*1260*/  IMAD.HI.U32 R9, R8, R36, RZ ;  /* 0x0000002408097227 */ /* 0x000fc600078e00ff */
[----:B------:R-:W-:Y:S01]  /*1270*/  IABS R42, R19 ;  /* 0x00000013002a7213 */ /* 0x000fe20000000000 */
[----:B------:R-:W-:Y:S02]  /*1280*/  VIADD R23, R21, 0x20 ;  /* 0x0000002015177836 */ /* 0x000fe40000000000 */
[----:B------:R-:W-:Y:S02]  /*1290*/  IMAD.MOV R9, RZ, RZ, -R9 ;  /* 0x000000ffff097224 */ /* 0x000fe400078e0a09 */
[--C-:B------:R-:W-:Y:S01]  /*12a0*/  @!P2 IMAD.IADD R34, R34, 0x1, -R5.reuse ;  /* 0x000000012222a824 */ /* 0x100fe200078e0a05 */
[----:B------:R-:W-:Y:S01]  /*12b0*/  IABS R44, R23 ;  /* 0x00000017002c7213 */ /* 0x000fe20000000000 */
[----:B------:R-:W-:Y:S01]  /*12c0*/  @!P3 IMAD.IADD R26, R26, 0x1, -R5 ;  /* 0x000000011a1ab824 */ /* 0x000fe200078e0a05 */
[----:B------:R-:W-:Y:S01]  /*12d0*/  ISETP.GE.AND P3, PT, R13, RZ, PT ;  /* 0x000000ff0d00720c */ /* 0x000fe20003f66270 */
[C---:B------:R-:W-:Y:S02]  /*12e0*/  IMAD R36, R5.reuse, R9, R36 ;  /* 0x0000000905247224 */ /* 0x040fe400078e0224 */
[----:B------:R-:W-:Y:S01]  /*12f0*/  @!P1 IMAD.MOV R24, RZ, RZ, -R24 ;  /* 0x000000ffff189224 */ /* 0x000fe200078e0a18 */
[----:B------:R-:W-:Y:S01]  /*1300*/  ISETP.GT.U32.AND P1, PT, R5, R34, PT ;  /* 0x000000220500720c */ /* 0x000fe20003f24070 */
[----:B------:R-:W-:-:S04]  /*1310*/  IMAD.HI.U32 R9, R8, R42, RZ ;  /* 0x0000002a08097227 */ /* 0x000fc800078e00ff */
[----:B------:R-:W-:Y:S01]  /*1320*/  @!P5 IMAD.IADD R30, R30, 0x1, -R5 ;  /* 0x000000011e1ed824 */ /* 0x000fe200078e0a05 */
[----:B------:R-:W-:Y:S01]  /*1330*/  ISETP.GE.AND P5, PT, R25, RZ, PT ;  /* 0x000000ff1900720c */ /* 0x000fe20003fa6270 */
[----:B------:R-:W-:Y:S01]  /*1340*/  @!P6 IMAD.MOV R26, RZ, RZ, -R26 ;  /* 0x000000ffff1ae224 */ /* 0x000fe200078e0a1a */
[C---:B------:R-:W-:Y:S01]  /*1350*/  ISETP.GT.U32.AND P6, PT, R5.reuse, R36, PT ;  /* 0x000000240500720c */ /* 0x040fe20003fc4070 */
[----:B------:R-:W-:Y:S01]  /*1360*/  IMAD.HI.U32 R11, R8, R44, RZ ;  /* 0x0000002c080b7227 */ /* 0x000fe200078e00ff */
[----:B------:R-:W-:-:S03]  /*1370*/  ISETP.GT.U32.AND P2, PT, R5, R30, PT ;  /* 0x0000001e0500720c */ /* 0x000fc60003f44070 */
[----:B------:R-:W-:Y:S02]  /*1380*/  IMAD.MOV R9, RZ, RZ, -R9 ;  /* 0x000000ffff097224 */ /* 0x000fe400078e0a09 */
[----:B------:R-:W-:Y:S02]  /*1390*/  IMAD.MOV R11, RZ, RZ, -R11 ;  /* 0x000000ffff0b7224 */ /* 0x000fe400078e0a0b */
[C---:B------:R-:W-:Y:S02]  /*13a0*/  IMAD R42, R5.reuse, R9, R42 ;  /* 0x00000009052a7224 */ /* 0x040fe400078e022a */
[C---:B------:R-:W-:Y:S02]  /*13b0*/  IMAD R44, R5.reuse, R11, R44 ;  /* 0x0000000b052c7224 */ /* 0x040fe400078e022c */
[--C-:B------:R-:W-:Y:S01]  /*13c0*/  @!P1 IMAD.IADD R34, R34, 0x1, -R5.reuse ;  /* 0x0000000122229824 */ /* 0x100fe200078e0a05 */
[C---:B------:R-:W-:Y:S01]  /*13d0*/  ISETP.GT.U32.AND P1, PT, R5.reuse, R42, PT ;  /* 0x0000002a0500720c */ /* 0x040fe20003f24070 */
[----:B------:R-:W-:Y:S01]  /*13e0*/  @!P6 IMAD.IADD R36, R36, 0x1, -R5 ;  /* 0x000000012424e824 */ /* 0x000fe200078e0a05 */
[----:B------:R-:W-:Y:S01]  /*13f0*/  ISETP.GT.U32.AND P6, PT, R5, R44, PT ;  /* 0x0000002c0500720c */ /* 0x000fe20003fc4070 */
[----:B------:R-:W-:-:S04]  /*1400*/  IMAD.HI.U32 R13, R8, R46, RZ ;  /* 0x0000002e080d7227 */ /* 0x000fc800078e00ff */
[----:B------:R-:W-:Y:S01]  /*1410*/  @!P2 IMAD.IADD R30, R30, 0x1, -R5 ;  /* 0x000000011e1ea824 */ /* 0x000fe200078e0a05 */
[----:B------:R-:W-:Y:S01]  /*1420*/  ISETP.GE.AND P2, PT, R19, RZ, PT ;  /* 0x000000ff1300720c */ /* 0x000fe20003f46270 */
[----:B------:R-:W-:Y:S02]  /*1430*/  IMAD.MOV R13, RZ, RZ, -R13 ;  /* 0x000000ffff0d7224 */ /* 0x000fe400078e0a0d */
[----:B------:R-:W-:Y:S02]  /*1440*/  VIADD R19, R21, 0x1c ;  /* 0x0000001c15137836 */ /* 0x000fe40000000000 */
[----:B------:R-:W-:Y:S02]  /*1450*/  IMAD R46, R5, R13, R46 ;  /* 0x0000000d052e7224 */ /* 0x000fe400078e022e */
[--C-:B------:R-:W-:Y:S01]  /*1460*/  @!P1 IMAD.IADD R42, R42, 0x1, -R5.reuse ;  /* 0x000000012a2a9824 */ /* 0x100fe200078e0a05 */
[----:B------:R-:W-:Y:S01]  /*1470*/  IABS R13, R19 ;  /* 0x00000013000d7213 */ /* 0x000fe20000000000 */
[----:B------:R-:W-:Y:S01]  /*1480*/  VIADD R25, R21, 0x1a ;  /* 0x0000001a15197836 */ /* 0x000fe20000000000 */
[C---:B------:R-:W-:Y:S01]  /*1490*/  ISETP.GT.U32.AND P1, PT, R5.reuse, R36, PT ;  /* 0x000000240500720c */ /* 0x040fe20003f24070 */
[----:B------:R-:W-:Y:S01]  /*14a0*/  @!P6 IMAD.IADD R44, R44, 0x1, -R5 ;  /* 0x000000012c2ce824 */ /* 0x000fe200078e0a05 */
[----:B------:R-:W-:Y:S01]  /*14b0*/  ISETP.GT.U32.AND P6, PT, R5, R42, PT ;  /* 0x0000002a0500720c */ /* 0x000fe20003fc4070 */
[----:B------:R-:W-:Y:S01]  /*14c0*/  IMAD.MOV.U32 R38, RZ, RZ, R34 ;  /* 0x000000ffff267224 */ /* 0x000fe200078e0022 */
[----:B------:R-:W-:Y:S01]  /*14d0*/  IABS R50, R25 ;  /* 0x0000001900327213 */ /* 0x000fe20000000000 */
[----:B------:R-:W-:-:S04]  /*14e0*/  IMAD.HI.U32 R9, R8, R13, RZ ;  /* 0x0000000d08097227 */ /* 0x000fc800078e00ff */
[----:B------:R-:W-:Y:S01]  /*14f0*/  @!P5 IMAD.MOV R38, RZ, RZ, -R38 ;  /* 0x000000ffff26d224 */ /* 0x000fe200078e0a26 */
[----:B------:R-:W-:Y:S01]  /*1500*/  ISETP.GT.U32.AND P5, PT, R5, R46, PT ;  /* 0x0000002e0500720c */ /* 0x000fe20003fa4070 */
[----:B------:R-:W-:Y:S02]  /*1510*/  IMAD.MOV R34, RZ, RZ, -R9 ;  /* 0x000000ffff227224 */ /* 0x000fe400078e0a09 */
[----:B------:R-:W-:-:S04]  /*1520*/  IMAD.HI.U32 R11, R8, R50, RZ ;  /* 0x00000032080b7227 */ /* 0x000fc800078e00ff */
[----:B------:R-:W-:Y:S01]  /*1530*/  @!P3 IMAD.MOV R30, RZ, RZ, -R30 ;  /* 0x000000ffff1eb224 */ /* 0x000fe200078e0a1e */
[C---:B------:R-:W-:Y:S01]  /*1540*/  ISETP.GT.U32.AND P3, PT, R5.reuse, R44, PT ;  /* 0x0000002c0500720c */ /* 0x040fe20003f64070 */
[----:B------:R-:W-:Y:S02]  /*1550*/  IMAD R34, R5, R34, R13 ;  /* 0x0000002205227224 */ /* 0x000fe400078e020d */
[----:B------:R-:W-:Y:S02]  /*1560*/  IMAD.MOV R11, RZ, RZ, -R11 ;  /* 0x000000ffff0b7224 */ /* 0x000fe400078e0a0b */
[----:B------:R-:W-:Y:S01]  /*1570*/  @!P4 IMAD.MOV R28, RZ, RZ, -R28 ;  /* 0x000000ffff1cc224 */ /* 0x000fe200078e0a1c */
[----:B------:R-:W-:Y:S01]  /*1580*/  ISETP.GE.AND P4, PT, R17, RZ, PT ;  /* 0x000000ff1100720c */ /* 0x000fe20003f86270 */
[--C-:B------:R-:W-:Y:S01]  /*1590*/  @!P1 IMAD.IADD R36, R36, 0x1, -R5.reuse ;  /* 0x0000000124249824 */ /* 0x100fe200078e0a05 */
[----:B------:R-:W-:Y:S01]  /*15a0*/  IABS R17, R29 ;  /* 0x0000001d00117213 */ /* 0x000fe20000000000 */
[----:B------:R-:W-:Y:S01]  /*15b0*/  @!P6 IMAD.IADD R42, R42, 0x1, -R5 ;  /* 0x000000012a2ae824 */ /* 0x000fe200078e0a05 */
[----:B------:R-:W-:Y:S01]  /*15c0*/  ISETP.GE.AND P1, PT, R23, RZ, PT ;  /* 0x000000ff1700720c */ /* 0x000fe20003f26270 */
[C---:B------:R-:W-:Y:S01]  /*15d0*/  IMAD R50, R5.reuse, R11, R50 ;  /* 0x0000000b05327224 */ /* 0x040fe200078e0232 */
[----:B------:R-:W-:Y:S01]  /*15e0*/  ISETP.GT.U32.AND P6, PT, R5, R34, PT ;  /* 0x000000220500720c */ /* 0x000fe20003fc4070 */
[----:B------:R-:W-:-:S04]  /*15f0*/  IMAD.HI.U32 R11, R8, R54, RZ ;  /* 0x00000036080b7227 */ /* 0x000fc800078e00ff */
[----:B------:R-:W-:Y:S02]  /*1600*/  @!P5 IMAD.IADD R46, R46, 0x1, -R5 ;  /* 0x000000012e2ed824 */ /* 0x000fe400078e0a05 */
[----:B------:R-:W-:Y:S02]  /*1610*/  IMAD.MOV.U32 R13, RZ, RZ, R17 ;  /* 0x000000ffff0d7224 */ /* 0x000fe400078e0011 */
[----:B------:R-:W-:Y:S01]  /*1620*/  IMAD.MOV R11, RZ, RZ, -R11 ;  /* 0x000000ffff0b7224 */ /* 0x000fe200078e0a0b */
[----:B------:R-:W-:Y:S01]  /*1630*/  ISETP.GT.U32.AND P5, PT, R5, R46, PT ;  /* 0x0000002e0500720c */ /* 0x000fe20003fa4070 */
[----:B------:R-:W-:-:S04]  /*1640*/  IMAD.HI.U32 R9, R8, R13, RZ ;  /* 0x0000000d08097227 */ /* 0x000fc800078e00ff */
[----:B------:R-:W-:Y:S01]  /*1650*/  @!P3 IMAD.IADD R44, R44, 0x1, -R5 ;  /* 0x000000012c2cb824 */ /* 0x000fe200078e0a05 */
[C---:B------:R-:W-:Y:S01]  /*1660*/  ISETP.GT.U32.AND P3, PT, R5.reuse, R50, PT ;  /* 0x000000320500720c */ /* 0x040fe20003f64070 */
[----:B------:R-:W-:Y:S02]  /*1670*/  IMAD R54, R5, R11, R54 ;  /* 0x0000000b05367224 */ /* 0x000fe400078e0236 */
[----:B------:R-:W-:Y:S02]  /*1680*/  IMAD.MOV.U32 R40, RZ, RZ, R36 ;  /* 0x000000ffff287224 */ /* 0x000fe400078e0024 */
[----:B------:R-:W-:Y:S02]  /*1690*/  IMAD.MOV R36, RZ, RZ, -R9 ;  /* 0x000000ffff247224 */ /* 0x000fe400078e0a09 */
[----:B------:R-:W-:Y:S01]  /*16a0*/  @!P6 IMAD.IADD R34, R34, 0x1, -R5 ;  /* 0x000000012222e824 */ /* 0x000fe200078e0a05 */
[----:B------:R-:W-:Y:S01]  /*16b0*/  ISETP.GE.AND P6, PT, R19, RZ, PT ;  /* 0x000000ff1300720c */ /* 0x000fe20003fc6270 */
[----:B------:R-:W-:Y:S01]  /*16c0*/  @!P1 IMAD.MOV R44, RZ, RZ, -R44 ;  /* 0x000000ffff2c9224 */ /* 0x000fe200078e0a2c */
[C---:B------:R-:W-:Y:S01]  /*16d0*/  ISETP.GT.U32.AND P1, PT, R5.reuse, R54, PT ;  /* 0x000000360500720c */ /* 0x040fe20003f24070 */
[----:B------:R-:W-:-:S02]  /*16e0*/  IMAD R36, R5, R36, R13 ;  /* 0x0000002405247224 */ /* 0x000fc400078e020d */
[----:B------:R-:W-:Y:S01]  /*16f0*/  @!P2 IMAD.MOV R42, RZ, RZ, -R42 ;  /* 0x000000ffff2aa224 */ /* 0x000fe200078e0a2a */
[----:B------:R-:W-:Y:S01]  /*1700*/  ISETP.GT.U32.AND P2, PT, R5, R34, PT ;  /* 0x000000220500720c */ /* 0x000fe20003f44070 */
[----:B------:R-:W-:Y:S01]  /*1710*/  @!P4 IMAD.MOV R40, RZ, RZ, -R40 ;  /* 0x000000ffff28c224 */ /* 0x000fe200078e0a28 */
[----:B------:R-:W-:Y:S01]  /*1720*/  ISETP.GE.AND P4, PT, R27, RZ, PT ;  /* 0x000000ff1b00720c */ /* 0x000fe20003f86270 */
[--C-:B------:R-:W-:Y:S01]  /*1730*/  @!P5 IMAD.IADD R46, R46, 0x1, -R5.reuse ;  /* 0x000000012e2ed824 */ /* 0x100fe200078e0a05 */
[----:B------:R-:W-:Y:S01]  /*1740*/  ISETP.GT.U32.AND P5, PT, R5, R36, PT ;  /* 0x000000240500720c */ /* 0x000fe20003fa4070 */
[C---:B------:R-:W-:Y:S02]  /*1750*/  VIADD R13, R21.reuse, 0x14 ;  /* 0x00000014150d7836 */ /* 0x040fe40000000000 */
[--C-:B------:R-:W-:Y:S02]  /*1760*/  @!P3 IMAD.IADD R50, R50, 0x1, -R5.reuse ;  /* 0x000000013232b824 */ /* 0x100fe400078e0a05 */
[--C-:B------:R-:W-:Y:S01]  /*1770*/  @!P1 IMAD.IADD R54, R54, 0x1, -R5.reuse ;  /* 0x0000000136369824 */ /* 0x100fe200078e0a05 */
[----:B------:R-:W-:Y:S01]  /*1780*/  IABS R11, R13 ;  /* 0x0000000d000b7213 */ /* 0x000fe20000000000 */
[----:B------:R-:W-:Y:S01]  /*1790*/  VIADD R23, R21, 0xe ;  /* 0x0000000e15177836 */ /* 0x000fe20000000000 */
[C---:B------:R-:W-:Y:S01]  /*17a0*/  ISETP.GT.U32.AND P3, PT, R5.reuse, R50, PT ;  /* 0x000000320500720c */ /* 0x040fe20003f64070 */
[----:B------:R-:W-:Y:S01]  /*17b0*/  @!P2 IMAD.IADD R34, R34, 0x1, -R5 ;  /* 0x000000012222a824 */ /* 0x000fe200078e0a05 */
[----:B------:R-:W-:Y:S01]  /*17c0*/  ISETP.GT.U32.AND P1, PT, R5, R54, PT ;  /* 0x000000360500720c */ /* 0x000fe20003f24070 */
[----:B------:R-:W-:Y:S01]  /*17d0*/  @!P4 IMAD.MOV R46, RZ, RZ, -R46 ;  /* 0x000000ffff2ec224 */ /* 0x000fe200078e0a2e */
[----:B------:R-:W-:Y:S01]  /*17e0*/  ISETP.GE.AND P4, PT, R25, RZ, PT ;  /* 0x000000ff1900720c */ /* 0x000fe20003f86270 */
[----:B------:R-:W-:Y:S01]  /*17f0*/  IMAD.HI.U32 R9, R8, R11, RZ ;  /* 0x0000000b08097227 */ /* 0x000fe200078e00ff */
[----:B------:R-:W-:-:S02]  /*1800*/  ISETP.GE.AND P2, PT, R29, RZ, PT ;  /* 0x000000ff1d00720c */ /* 0x000fc40003f46270 */
[----:B------:R-:W-:Y:S01]  /*1810*/  IABS R60, R23 ;  /* 0x00000017003c7213 */ /* 0x000fe20000000000 */
[----:B------:R-:W-:Y:S01]  /*1820*/  @!P5 IMAD.IADD R36, R36, 0x1, -R5 ;  /* 0x000000012424d824 */ /* 0x000fe200078e0a05 */
[----:B------:R-:W-:Y:S01]  /*1830*/  ISETP.GE.AND P5, PT, R13, RZ, PT ;  /* 0x000000ff0d00720c */ /* 0x000fe20003fa6270 */
[----:B------:R-:W-:Y:S02]  /*1840*/  IMAD.MOV.U32 R48, RZ, RZ, R34 ;  /* 0x000000ffff307224 */ /* 0x000fe400078e0022 */
[----:B------:R-:W-:Y:S02]  /*1850*/  IMAD.MOV R34, RZ, RZ, -R9 ;  /* 0x000000ffff227224 */ /* 0x000fe400078e0a09 */
[----:B------:R-:W-:Y:S01]  /*1860*/  @!P6 IMAD.MOV R48, RZ, RZ, -R48 ;  /* 0x000000ffff30e224 */ /* 0x000fe200078e0a30 */
[C---:B------:R-:W-:Y:S01]  /*1870*/  ISETP.GT.U32.AND P6, PT, R5.reuse, R36, PT ;  /* 0x000000240500720c */ /* 0x040fe20003fc4070 */
[----:B------:R-:W-:Y:S02]  /*1880*/  IMAD R34, R5, R34, R11 ;  /* 0x0000002205227224 */ /* 0x000fe400078e020b */
[----:B------:R-:W-:Y:S01]  /*1890*/  @!P3 IMAD.IADD R50, R50, 0x1, -R5 ;  /* 0x000000013232b824 */ /* 0x000fe200078e0a05 */
[----:B------:R-:W-:Y:S01]  /*18a0*/  ISETP.GE.AND P3, PT, R31, RZ, PT ;  /* 0x000000ff1f00720c */ /* 0x000fe20003f66270 */
[----:B------:R-:W-:-:S02]  /*18b0*/  VIADD R9, R21, 0x12 ;  /* 0x0000001215097836 */ /* 0x000fc40000000000 */
[----:B------:R-:W-:Y:S01]  /*18c0*/  @!P1 IMAD.IADD R54, R54, 0x1, -R5 ;  /* 0x0000000136369824 */ /* 0x000fe200078e0a05 */
[----:B------:R-:W-:Y:S01]  /*18d0*/  ISETP.GT.U32.AND P1, PT, R5, R34, PT ;  /* 0x000000220500720c */ /* 0x000fe20003f24070 */
[----:B------:R-:W-:Y:S01]  /*18e0*/  @!P4 IMAD.MOV R50, RZ, RZ, -R50 ;  /* 0x000000ffff32c224 */ /* 0x000fe200078e0a32 */
[----:B------:R-:W-:Y:S01]  /*18f0*/  ISETP.GE.AND P4, PT, R9, RZ, PT ;  /* 0x000000ff0900720c */ /* 0x000fe20003f86270 */
[----:B------:R-:W-:Y:S01]  /*1900*/  IMAD.HI.U32 R11, R8, R60, RZ ;  /* 0x0000003c080b7227 */ /* 0x000fe200078e00ff */
[----:B------:R-:W-:-:S03]  /*1910*/  IABS R58, R9 ;  /* 0x00000009003a7213 */ /* 0x000fc60000000000 */
[C---:B------:R-:W-:Y:S02]  /*1920*/  VIADD R9, R21.reuse, 0x10 ;  /* 0x0000001015097836 */ /* 0x040fe40000000000 */
[--C-:B------:R-:W-:Y:S02]  /*1930*/  @!P6 IMAD.IADD R36, R36, 0x1, -R5.reuse ;  /* 0x000000012424e824 */ /* 0x100fe400078e0a05 */
[----:B------:R-:W-:Y:S01]  /*1940*/  VIADD R27, R21, 0xa ;  /* 0x0000000a151b7836 */ /* 0x000fe20000000000 */
[----:B------:R-:W-:Y:S01]  /*1950*/  ISETP.GE.AND P6, PT, R9, RZ, PT ;  /* 0x000000ff0900720c */ /* 0x000fe20003fc6270 */
[----:B------:R-:W-:Y:S01]  /*1960*/  @!P1 IMAD.IADD R34, R34, 0x1, -R5 ;  /* 0x0000000122229824 */ /* 0x000fe200078e0a05 */
[----:B------:R-:W-:Y:S01]  /*1970*/  IABS R19, R9 ;  /* 0x0000000900137213 */ /* 0x000fe20000000000 */
[----:B------:R-:W-:Y:S01]  /*1980*/  IMAD.HI.U32 R9, R8, R58, RZ ;  /* 0x0000003a08097227 */ /* 0x000fe200078e00ff */
[----:B------:R-:W-:Y:S02]  /*1990*/  IABS R64, R27 ;  /* 0x0000001b00407213 */ /* 0x000fe40000000000 */
[----:B------:R-:W-:Y:S01]  /*19a0*/  ISETP.GT.U32.AND P1, PT, R5, R34, PT ;  /* 0x000000220500720c */ /* 0x000fe20003f24070 */
[----:B------:R-:W-:-:S02]  /*19b0*/  IMAD.MOV R9, RZ, RZ, -R9 ;  /* 0x000000ffff097224 */ /* 0x000fc400078e0a09 */
[----:B------:R-:W-:Y:S02]  /*19c0*/  IMAD.MOV.U32 R52, RZ, RZ, R36 ;  /* 0x000000ffff347224 */ /* 0x000fe400078e0024 */
[----:B------:R-:W-:Y:S02]  /*19d0*/  IMAD R58, R5, R9, R58 ;  /* 0x00000009053a7224 */ /* 0x000fe400078e023a */
[----:B------:R-:W-:-:S04]  /*19e0*/  IMAD.HI.U32 R9, R8, R19, RZ ;  /* 0x0000001308097227 */ /* 0x000fc800078e00ff */
[----:B------:R-:W-:Y:S01]  /*19f0*/  @!P2 IMAD.MOV R52, RZ, RZ, -R52 ;  /* 0x000000ffff34a224 */ /* 0x000fe200078e0a34 */
[C---:B------:R-:W-:Y:S01]  /*1a00*/  ISETP.GT.U32.AND P2, PT, R5.reuse, R58, PT ;  /* 0x0000003a0500720c */ /* 0x040fe20003f44070 */
[----:B------:R-:W-:Y:S02]  /*1a10*/  IMAD.MOV R56, RZ, RZ, -R9 ;  /* 0x000000ffff387224 */ /* 0x000fe400078e0a09 */
[----:B------:R-:W-:Y:S02]  /*1a20*/  IMAD.MOV R11, RZ, RZ, -R11 ;  /* 0x000000ffff0b7224 */ /* 0x000fe400078e0a0b */
[C---:B------:R-:W-:Y:S02]  /*1a30*/  IMAD R36, R5.reuse, R56, R19 ;  /* 0x0000003805247224 */ /* 0x040fe400078e0213 */
[C---:B------:R-:W-:Y:S02]  /*1a40*/  IMAD R60, R5.reuse, R11, R60 ;  /* 0x0000000b053c7224 */ /* 0x040fe400078e023c */
[----:B------:R-:W-:Y:S01]  /*1a50*/  @!P1 IMAD.IADD R34, R34, 0x1, -R5 ;  /* 0x0000000122229824 */ /* 0x000fe200078e0a05 */
[----:B------:R-:W-:Y:S01]  /*1a60*/  ISETP.GT.U32.AND P1, PT, R5, R36, PT ;  /* 0x000000240500720c */ /* 0x000fe20003f24070 */
[----:B------:R-:W-:-:S04]  /*1a70*/  IMAD.HI.U32 R17, R8, R64, RZ ;  /* 0x0000004008117227 */ /* 0x000fc800078e00ff */
[----:B------:R-:W-:Y:S01]  /*1a80*/  @!P2 IMAD.IADD R58, R58, 0x1, -R5 ;  /* 0x000000013a3aa824 */ /* 0x000fe200078e0a05 */
[----:B------:R-:W-:Y:S01]  /*1a90*/  ISETP.GT.U32.AND P2, PT, R5, R60, PT ;  /* 0x0000003c0500720c */ /* 0x000fe20003f44070 */
[----:B------:R-:W-:Y:S02]  /*1aa0*/  IMAD.MOV R17, RZ, RZ, -R17 ;  /* 0x000000ffff117224 */ /* 0x000fe400078e0a11 */
[----:B------:R-:W-:Y:S02]  /*1ab0*/  VIADD R25, R21, 0xc ;  /* 0x0000000c15197836 */ /* 0x000fe40000000000 */
[----:B------:R-:W-:Y:S02]  /*1ac0*/  IMAD R64, R5, R17, R64 ;  /* 0x0000001105407224 */ /* 0x000fe400078e0240 */
[----:B------:R-:W-:Y:S01]  /*1ad0*/  VIADD R17, R21, 0x8 ;  /* 0x0000000815117836 */ /* 0x000fe20000000000 */
[----:B------:R-:W-:Y:S01]  /*1ae0*/  IABS R62, R25 ;  /* 0x00000019003e7213 */ /* 0x000fe20000000000 */
[--C-:B------:R-:W-:Y:S01]  /*1af0*/  @!P1 IMAD.IADD R36, R36, 0x1, -R5.reuse ;  /* 0x0000000124249824 */ /* 0x100fe200078e0a05 */
[----:B------:R-:W-:Y:S01]  /*1b00*/  ISETP.GT.U32.AND P1, PT, R5, R58, PT ;  /* 0x0000003a0500720c */ /* 0x000fe20003f24070 */
[----:B------:R-:W-:Y:S01]  /*1b10*/  IMAD.MOV.U32 R56, RZ, RZ, R34 ;  /* 0x000000ffff387224 */ /* 0x000fe200078e0022 */
[----:B------:R-:W-:Y:S01]  /*1b20*/  IABS R66, R17 ;  /* 0x0000001100427213 */ /* 0x000fe20000000000 */
[----:B------:R-:W-:Y:S01]  /*1b30*/  @!P2 IMAD.IADD R60, R60, 0x1, -R5 ;  /* 0x000000013c3ca824 */ /* 0x000fe200078e0a05 */
[----:B------:R-:W-:Y:S01]  /*1b40*/  LOP3.LUT R34, R37, 0xc00, RZ, 0xc0, !PT ;  /* 0x00000c0025227812 */ /* 0x000fe200078ec0ff */
[----:B------:R-:W-:Y:S01]  /*1b50*/  @!P5 IMAD.MOV R56, RZ, RZ, -R56 ;  /* 0x000000ffff38d224 */ /* 0x000fe200078e0a38 */
[C---:B------:R-:W-:Y:S01]  /*1b60*/  ISETP.GT.U32.AND P5, PT, R5.reuse, R36, PT ;  /* 0x000000240500720c */ /* 0x040fe20003fa4070 */
[----:B------:R-:W-:Y:S01]  /*1b70*/  IMAD.HI.U32 R13, R8, R62, RZ ;  /* 0x0000003e080d7227 */ /* 0x000fe200078e00ff */
[----:B------:R-:W-:-:S03]  /*1b80*/  ISETP.GT.U32.AND P2, PT, R5, R60, PT ;  /* 0x0000003c0500720c */ /* 0x000fc60003f44070 */
[----:B------:R-:W-:Y:S02]  /*1b90*/  IMAD.MOV R13, RZ, RZ, -R13 ;  /* 0x000000ffff0d7224 */ /* 0x000fe400078e0a0d */
[----:B------:R-:W-:-:S04]  /*1ba0*/  IMAD.HI.U32 R9, R8, R66, RZ ;  /* 0x0000004208097227 */ /* 0x000fc800078e00ff */
[C---:B------:R-:W-:Y:S02]  /*1bb0*/  IMAD R62, R5.reuse, R13, R62 ;  /* 0x0000000d053e7224 */ /* 0x040fe400078e023e */
[----:B------:R-:W-:Y:S02]  /*1bc0*/  IMAD.MOV R11, RZ, RZ, -R9 ;  /* 0x000000ffff0b7224 */ /* 0x000fe400078e0a09 */
[--C-:B------:R-:W-:Y:S01]  /*1bd0*/  @!P1 IMAD.IADD R58, R58, 0x1, -R5.reuse ;  /* 0x000000013a3a9824 */ /* 0x100fe200078e0a05 */
[C---:B------:R-:W-:Y:S01]  /*1be0*/  ISETP.GT.U32.AND P1, PT, R5.reuse, R62, PT ;  /* 0x0000003e0500720c */ /* 0x040fe20003f24070 */
[C---:B------:R-:W-:Y:S02]  /*1bf0*/  IMAD R66, R5.reuse, R11, R66 ;  /* 0x0000000b05427224 */ /* 0x040fe400078e0242 */
[--C-:B------:R-:W-:Y:S01]  /*1c00*/  @!P5 IMAD.IADD R36, R36, 0x1, -R5.reuse ;  /* 0x000000012424d824 */ /* 0x100fe200078e0a05 */
[C---:B------:R-:W-:Y:S01]  /*1c10*/  ISETP.GT.U32.AND P5, PT, R5.reuse, R64, PT ;  /* 0x000000400500720c */ /* 0x040fe20003fa4070 */
[----:B------:R-:W-:Y:S01]  /*1c20*/  @!P2 IMAD.IADD R60, R60, 0x1, -R5 ;  /* 0x000000013c3ca824 */ /* 0x000fe200078e0a05 */
[----:B------:R-:W-:Y:S01]  /*1c30*/  ISETP.GT.U32.AND P2, PT, R5, R66, PT ;  /* 0x000000420500720c */ /* 0x000fe20003f44070 */
[----:B------:R-:W-:Y:S01]  /*1c40*/  @!P3 IMAD.MOV R54, RZ, RZ, -R54 ;  /* 0x000000ffff36b224 */ /* 0x000fe200078e0a36 */
[----:B------:R-:W-:Y:S01]  /*1c50*/  ISETP.GE.AND P3, PT, R23, RZ, PT ;  /* 0x000000ff1700720c */ /* 0x000fe20003f66270 */
[----:B------:R-:W-:-:S02]  /*1c60*/  VIADD R19, R21, 0x6 ;  /* 0x0000000615137836 */ /* 0x000fc40000000000 */
[C---:B------:R-:W-:Y:S02]  /*1c70*/  VIADD R23, R21.reuse, 0x4 ;  /* 0x0000000415177836 */ /* 0x040fe40000000000 */
[----:B------:R-:W-:Y:S01]  /*1c80*/  VIADD R29, R21, 0x2 ;  /* 0x00000002151d7836 */ /* 0x000fe20000000000 */
[----:B------:R-:W-:Y:S01]  /*1c90*/  IABS R68, R19 ;  /* 0x0000001300447213 */ /* 0x000fe20000000000 */
[--C-:B------:R-:W-:Y:S01]  /*1ca0*/  @!P1 IMAD.IADD R62, R62, 0x1, -R5.reuse ;  /* 0x000000013e3e9824 */ /* 0x100fe200078e0a05 */
[----:B------:R-:W-:Y:S01]  /*1cb0*/  IABS R70, R23 ;  /* 0x0000001700467213 */ /* 0x000fe20000000000 */
[----:B------:R-:W-:Y:S01]  /*1cc0*/  @!P5 IMAD.IADD R64, R64, 0x1, -R5 ;  /* 0x000000014040d824 */ /* 0x000fe200078e0a05 */
[----:B------:R-:W-:Y:S01]  /*1cd0*/  IABS R72, R29 ;  /* 0x0000001d00487213 */ /* 0x000fe20000000000 */
[C---:B------:R-:W-:Y:S01]  /*1ce0*/  IMAD.HI.U32 R9, R8.reuse, R68, RZ ;  /* 0x0000004408097227 */ /* 0x040fe200078e00ff */
[----:B------:R-:W-:Y:S02]  /*1cf0*/  ISETP.GT.U32.AND P5, PT, R5, R62, PT ;  /* 0x0000003e0500720c */ /* 0x000fe40003fa4070 */
[----:B------:R-:W-:Y:S01]  /*1d00*/  ISETP.GE.AND P1, PT, R25, RZ, PT ;  /* 0x000000ff1900720c */ /* 0x000fe20003f26270 */
[----:B------:R-:W-:-:S04]  /*1d10*/  IMAD.HI.U32 R11, R8, R70, RZ ;  /* 0x00000046080b7227 */ /* 0x000fc800078e00ff */
[----:B------:R-:W-:-:S04]  /*1d20*/  IMAD.HI.U32 R13, R8, R72, RZ ;  /* 0x00000048080d7227 */ /* 0x000fc800078e00ff */
[----:B------:R-:W-:Y:S01]  /*1d30*/  @!P2 IMAD.IADD R66, R66, 0x1, -R5 ;  /* 0x000000014242a824 */ /* 0x000fe200078e0a05 */
[----:B------:R-:W-:Y:S01]  /*1d40*/  ISETP.GT.U32.AND P2, PT, R5, R64, PT ;  /* 0x000000400500720c */ /* 0x000fe20003f44070 */
[----:B------:R-:W-:-:S04]  /*1d50*/  IMAD.HI.U32 R8, R8, R74, RZ ;  /* 0x0000004a08087227 */ /* 0x000fc800078e00ff */
[----:B------:R-:W-:Y:S01]  /*1d60*/  @!P4 IMAD.MOV R58, RZ, RZ, -R58 ;  /* 0x000000ffff3ac224 */ /* 0x000fe200078e0a3a */
[C---:B------:R-:W-:Y:S01]  /*1d70*/  ISETP.GT.U32.AND P4, PT, R5.reuse, R66, PT ;  /* 0x000000420500720c */ /* 0x040fe20003f84070 */
[----:B------:R-:W-:Y:S02]  /*1d80*/  IMAD.MOV R8, RZ, RZ, -R8 ;  /* 0x000000ffff087224 */ /* 0x000fe400078e0a08 */
[----:B------:R-:W-:Y:S02]  /*1d90*/  IMAD.MOV R9, RZ, RZ, -R9 ;  /* 0x000000ffff097224 */ /* 0x000fe400078e0a09 */
[----:B------:R-:W-:Y:S02]  /*1da0*/  IMAD.MOV R11, RZ, RZ, -R11 ;  /* 0x000000ffff0b7224 */ /* 0x000fe400078e0a0b */
[----:B------:R-:W-:Y:S02]  /*1db0*/  IMAD.MOV R13, RZ, RZ, -R13 ;  /* 0x000000ffff0d7224 */ /* 0x000fe400078e0a0d */
[----:B------:R-:W-:-:S02]  /*1dc0*/  IMAD R74, R5, R8, R74 ;  /* 0x00000008054a7224 */ /* 0x000fc400078e024a */
[C---:B------:R-:W-:Y:S01]  /*1dd0*/  IMAD R68, R5.reuse, R9, R68 ;  /* 0x0000000905447224 */ /* 0x040fe200078e0244 */
[----:B------:R-:W-:Y:S01]  /*1de0*/  LOP3.LUT R9, R32, 0x3, RZ, 0xc0, !PT ;  /* 0x0000000320097812 */ /* 0x000fe200078ec0ff */
[C---:B------:R-:W-:Y:S02]  /*1df0*/  IMAD R70, R5.reuse, R11, R70 ;  /* 0x0000000b05467224 */ /* 0x040fe400078e0246 */
[C---:B------:R-:W-:Y:S02]  /*1e00*/  IMAD R72, R5.reuse, R13, R72 ;  /* 0x0000000d05487224 */ /* 0x040fe400078e0248 */
[----:B------:R-:W-:Y:S01]  /*1e10*/  IMAD.MOV.U32 R8, RZ, RZ, R36 ;  /* 0x000000ffff087224 */ /* 0x000fe200078e0024 */
[----:B------:R-:W-:Y:S01]  /*1e20*/  SHF.R.U32.HI R36, RZ, 0x2, R32 ;  /* 0x00000002ff247819 */ /* 0x000fe20000011620 */
[----:B------:R-:W-:Y:S01]  /*1e30*/  @!P3 IMAD.MOV R60, RZ, RZ, -R60 ;  /* 0x000000ffff3cb224 */ /* 0x000fe200078e0a3c */
[C---:B------:R-:W-:Y:S01]  /*1e40*/  ISETP.GT.U32.AND P3, PT, R5.reuse, R70, PT ;  /* 0x000000460500720c */ /* 0x040fe20003f64070 */
[----:B------:R-:W-:Y:S01]  /*1e50*/  @!P6 IMAD.MOV R8, RZ, RZ, -R8 ;  /* 0x000000ffff08e224 */ /* 0x000fe200078e0a08 */
[C---:B------:R-:W-:Y:S01]  /*1e60*/  ISETP.GT.U32.AND P6, PT, R5.reuse, R68, PT ;  /* 0x000000440500720c */ /* 0x040fe20003fc4070 */
[--C-:B------:R-:W-:Y:S01]  /*1e70*/  @!P5 IMAD.IADD R62, R62, 0x1, -R5.reuse ;  /* 0x000000013e3ed824 */ /* 0x100fe200078e0a05 */
[C---:B------:R-:W-:Y:S01]  /*1e80*/  ISETP.GT.U32.AND P5, PT, R5.reuse, R72, PT ;  /* 0x000000480500720c */ /* 0x040fe20003fa4070 */
[--C-:B------:R-:W-:Y:S01]  /*1e90*/  @!P2 IMAD.IADD R64, R64, 0x1, -R5.reuse ;  /* 0x000000014040a824 */ /* 0x100fe200078e0a05 */
[----:B------:R-:W-:Y:S01]  /*1ea0*/  ISETP.GT.U32.AND P2, PT, R5, R74, PT ;  /* 0x0000004a0500720c */ /* 0x000fe20003f44070 */
[----:B------:R-:W-:Y:S01]  /*1eb0*/  @!P4 IMAD.IADD R66, R66, 0x1, -R5 ;  /* 0x000000014242c824 */ /* 0x000fe200078e0a05 */
[----:B------:R-:W-:Y:S01]  /*1ec0*/  ISETP.GE.AND P4, PT, R27, RZ, PT ;  /* 0x000000ff1b00720c */ /* 0x000fe20003f86270 */
[----:B------:R-:W-:Y:S01]  /*1ed0*/  @!P1 IMAD.MOV R62, RZ, RZ, -R62 ;  /* 0x000000ffff3e9224 */ /* 0x000fe200078e0a3e */
[----:B------:R-:W-:Y:S01]  /*1ee0*/  SGXT.U32 R36, R36, 0x3 ;  /* 0x000000032424781a */ /* 0x000fe20000000000 */
[----:B------:R-:W-:-:S02]  /*1ef0*/  IMAD R9, R9, 0x88, RZ ;  /* 0x0000008809097824 */ /* 0x000fc400078e02ff */
[--C-:B------:R-:W-:Y:S01]  /*1f00*/  @!P3 IMAD.IADD R70, R70, 0x1, -R5.reuse ;  /* 0x000000014646b824 */ /* 0x100fe200078e0a05 */
[----:B------:R-:W-:Y:S01]  /*1f10*/  ISETP.GE.AND P3, PT, R17, RZ, PT ;  /* 0x000000ff1100720c */ /* 0x000fe20003f66270 */
[----:B------:R-:W-:Y:S01]  /*1f20*/  @!P6 IMAD.IADD R68, R68, 0x1, -R5 ;  /* 0x000000014444e824 */ /* 0x000fe200078e0a05 */
[----:B------:R-:W-:Y:S01]  /*1f30*/  LOP3.LUT R36, R9, R36, R7, 0x1e, !PT ;  /* 0x0000002409247212 */ /* 0x000fe200078e1e07 */
[--C-:B------:R-:W-:Y:S01]  /*1f40*/  @!P5 IMAD.IADD R72, R72, 0x1, -R5.reuse ;  /* 0x000000014848d824 */ /* 0x100fe200078e0a05 */
[C---:B------:R-:W-:Y:S01]  /*1f50*/  ISETP.GT.U32.AND P1, PT, R5.reuse, R70, PT ;  /* 0x000000460500720c */ /* 0x040fe20003f24070 */
[----:B------:R-:W-:Y:S01]  /*1f60*/  @!P2 IMAD.IADD R74, R74, 0x1, -R5 ;  /* 0x000000014a4aa824 */ /* 0x000fe200078e0a05 */
[C---:B------:R-:W-:Y:S01]  /*1f70*/  ISETP.GT.U32.AND P5, PT, R5.reuse, R68, PT ;  /* 0x000000440500720c */ /* 0x040fe20003fa4070 */
[----:B------:R-:W-:Y:S01]  /*1f80*/  @!P4 IMAD.MOV R64, RZ, RZ, -R64 ;  /* 0x000000ffff40c224 */ /* 0x000fe200078e0a40 */
[----:B------:R-:W-:Y:S01]  /*1f90*/  ISETP.GT.U32.AND P4, PT, R5, R72, PT ;  /* 0x000000480500720c */ /* 0x000fe20003f84070 */
[----:B------:R-:W-:Y:S01]  /*1fa0*/  IMAD R65, R3, UR72, RZ ;  /* 0x0000004803417c24 */ /* 0x000fe2000f8e02ff */
[----:B------:R-:W-:Y:S01]  /*1fb0*/  ISETP.GT.U32.AND P2, PT, R5, R74, PT ;  /* 0x0000004a0500720c */ /* 0x000fe20003f44070 */
[----:B------:R-:W-:Y:S01]  /*1fc0*/  IMAD R67, R33, UR72, RZ ;  /* 0x0000004821437c24 */ /* 0x000fe2000f8e02ff */
[----:B------:R-:W-:Y:S01]  /*1fd0*/  LOP3.LUT R7, R32, 0x7, RZ, 0xc0, !PT ;  /* 0x0000000720077812 */ /* 0x000fe200078ec0ff */
[----:B------:R-:W-:Y:S01]  /*1fe0*/  @!P3 IMAD.MOV R66, RZ, RZ, -R66 ;  /* 0x000000ffff42b224 */ /* 0x000fe200078e0a42 */
[----:B------:R-:W-:Y:S01]  /*1ff0*/  ISETP.GE.AND P6, PT, R21, RZ, PT ;  /* 0x000000ff1500720c */ /* 0x000fe20003fc6270 */
[----:B------:R-:W-:-:S02]  /*2000*/  IMAD R69, R35, UR72, RZ ;  /* 0x0000004823457c24 */ /* 0x000fc4000f8e02ff */
[--C-:B------:R-:W-:Y:S01]  /*2010*/  @!P1 IMAD.IADD R70, R70, 0x1, -R5.reuse ;  /* 0x0000000146469824 */ /* 0x100fe200078e0a05 */
[----:B------:R-:W-:Y:S01]  /*2020*/  ISETP.GE.AND P1, PT, R23, RZ, PT ;  /* 0x000000ff1700720c */ /* 0x000fe20003f26270 */
[--C-:B------:R-:W-:Y:S01]  /*2030*/  @!P5 IMAD.IADD R68, R68, 0x1, -R5.reuse ;  /* 0x000000014444d824 */ /* 0x100fe200078e0a05 */
[----:B------:R-:W-:Y:S01]  /*2040*/  ISETP.GE.AND P5, PT, R19, RZ, PT ;  /* 0x000000ff1300720c */ /* 0x000fe20003fa6270 */
[--C-:B------:R-:W-:Y:S01]  /*2050*/  @!P4 IMAD.IADD R72, R72, 0x1, -R5.reuse ;  /* 0x000000014848c824 */ /* 0x100fe200078e0a05 */
[----:B------:R-:W-:Y:S01]  /*2060*/  ISETP.GE.AND P4, PT, R29, RZ, PT ;  /* 0x000000ff1d00720c */ /* 0x000fe20003f86270 */
[----:B------:R-:W-:Y:S01]  /*2070*/  @!P2 IMAD.IADD R74, R74, 0x1, -R5 ;  /* 0x000000014a4aa824 */ /* 0x000fe200078e0a05 */
[----:B------:R-:W-:Y:S01]  /*2080*/  ISETP.NE.AND P2, PT, R15, RZ, PT ;  /* 0x000000ff0f00720c */ /* 0x000fe20003f45270 */
[C---:B------:R-:W-:Y:S01]  /*2090*/  IMAD.SHL.U32 R9, R7.reuse, 0x10, RZ ;  /* 0x0000001007097824 */ /* 0x040fe200078e00ff */
[----:B------:R-:W-:Y:S01]  /*20a0*/  LOP3.LUT R5, RZ, R15, RZ, 0x33, !PT ;  /* 0x0000000fff057212 */ /* 0x000fe200078e33ff */
[----:B------:R-:W-:-:S02]  /*20b0*/  IMAD R34, R7, 0x80, R34 ;  /* 0x0000008007227824 */ /* 0x000fc400078e0222 */
[----:B------:R-:W-:Y:S01]  /*20c0*/  @!P6 IMAD.MOV R74, RZ, RZ, -R74 ;  /* 0x000000ffff4ae224 */ /* 0x000fe200078e0a4a */
[C---:B------:R-:W-:Y:S01]  /*20d0*/  SEL R6, R5.reuse, R6, !P2 ;  /* 0x0000000605067207 */ /* 0x040fe20005000000 */
[----:B------:R-:W-:Y:S01]  /*20e0*/  @!P1 IMAD.MOV R70, RZ, RZ, -R70 ;  /* 0x000000ffff469224 */ /* 0x000fe200078e0a46 */
[C---:B------:R-:W-:Y:S01]  /*20f0*/  SEL R10, R5.reuse, R10, !P2 ;  /* 0x0000000a050a7207 */ /* 0x040fe20005000000 */
[----:B------:R-:W-:Y:S01]  /*2100*/  @!P5 IMAD.MOV R68, RZ, RZ, -R68 ;  /* 0x000000ffff44d224 */ /* 0x000fe200078e0a44 */
[----:B------:R-:W-:Y:S01]  /*2110*/  SEL R18, R5, R18, !P2 ;  /* 0x0000001205127207 */ /* 0x000fe20005000000 */
[----:B------:R-:W-:Y:S01]  /*2120*/  IMAD R6, R6, UR6, RZ ;  /* 0x0000000606067c24 */ /* 0x000fe2000f8e02ff */
[----:B------:R-:W-:Y:S01]  /*2130*/  LOP3.LUT R9, R9, 0x30, R76, 0x78, !PT ;  /* 0x0000003009097812 */ /* 0x000fe200078e784c */
[----:B------:R-:W-:Y:S01]  /*2140*/  IMAD R10, R10, UR6, RZ ;  /* 0x000000060a0a7c24 */ /* 0x000fe2000f8e02ff */
[C---:B------:R-:W-:Y:S01]  /*2150*/  SEL R16, R5.reuse, R16, !P2 ;  /* 0x0000001005107207 */ /* 0x040fe20005000000 */
[----:B------:R-:W-:Y:S01]  /*2160*/  IMAD R18, R18, UR6, RZ ;  /* 0x0000000612127c24 */ /* 0x000fe2000f8e02ff */
[----:B------:R-:W-:Y:S01]  /*2170*/  SHF.R.S32.HI R61, RZ, 0x1f, R6 ;  /* 0x0000001fff3d7819 */ /* 0x000fe20000011406 */
[----:B------:R-:W-:Y:S01]  /*2180*/  IMAD.IADD R34, R34, 0x1, R9 ;  /* 0x0000000122227824 */ /* 0x000fe200078e0209 */
[C---:B------:R-:W-:Y:S01]  /*2190*/  SEL R14, R5.reuse, R14, !P2 ;  /* 0x0000000e050e7207 */ /* 0x040fe20005000000 */
[----:B------:R-:W-:Y:S01]  /*21a0*/  @!P4 IMAD.MOV R72, RZ, RZ, -R72 ;  /* 0x000000ffff48c224 */ /* 0x000fe200078e0a48 */
[----:B------:R-:W-:Y:S01]  /*21b0*/  IADD3 R9, P4, PT, R6, UR10, RZ ;  /* 0x0000000a06097c10 */ /* 0x000fe2000ff9e0ff */
[----:B------:R-:W-:Y:S01]  /*21c0*/  IMAD R16, R16, UR6, RZ ;  /* 0x0000000610107c24 */ /* 0x000fe2000f8e02ff */
[C---:B------:R-:W-:Y:S01]  /*21d0*/  SEL R26, R5.reuse, R26, !P2 ;  /* 0x0000001a051a7207 */ /* 0x040fe20005000000 */
[----:B------:R-:W-:Y:S01]  /*21e0*/  IMAD R14, R14, UR6, RZ ;  /* 0x000000060e0e7c24 */ /* 0x000fe2000f8e02ff */
[----:B------:R-:W-:Y:S01]  /*21f0*/  IADD3 R7, P3, PT, R10, UR10, RZ ;  /* 0x0000000a0a077c10 */ /* 0x000fe2000ff7e0ff */
[----:B------:R-:W-:Y:S01]  /*2200*/  IMAD R71, R94, UR72, RZ ;  /* 0x000000485e477c24 */ /* 0x000fe2000f8e02ff */
[----:B------:R-:W-:Y:S01]  /*2210*/  IADD3 R6, P5, PT, R18, UR10, RZ ;  /* 0x0000000a12067c10 */ /* 0x000fe2000ffbe0ff */
[----:B------:R-:W-:Y:S01]  /*2220*/  IMAD R73, R92, UR72, RZ ;  /* 0x000000485c497c24 */ /* 0x000fe2000f8e02ff */
[----:B------:R-:W-:Y:S01]  /*2230*/  SEL R22, R5, R22, !P2 ;  /* 0x0000001605167207 */ /* 0x000fe20005000000 */
[----:B------:R-:W-:Y:S01]  /*2240*/  IMAD R75, R90, UR72, RZ ;  /* 0x000000485a4b7c24 */ /* 0x000fe2000f8e02ff */
[----:B------:R-:W-:-:S02]  /*2250*/  R2UR UR42, R7 ;  /* 0x00000000072a72ca */ /* 0x000fc400000e0000 */
[----:B------:R-:W-:Y:S01]  /*2260*/  R2UR UR38, R6 ;  /* 0x00000000062672ca */ /* 0x000fe200000e0000 */
[----:B------:R-:W-:Y:S01]  /*2270*/  IMAD R6, R26, UR6, RZ ;  /* 0x000000061a067c24 */ /* 0x000fe2000f8e02ff */
[C---:B------:R-:W-:Y:S01]  /*2280*/  SEL R24, R5.reuse, R24, !P2 ;  /* 0x0000001805187207 */ /* 0x040fe20005000000 */
[----:B------:R-:W-:Y:S01]  /*2290*/  IMAD R22, R22, UR6, RZ ;  /* 0x0000000616167c24 */ /* 0x000fe2000f8e02ff */
[----:B------:R-:W-:Y:S02]  /*22a0*/  IADD3 R7, P1, PT, R16, UR10, RZ ;  /* 0x0000000a10077c10 */ /* 0x000fe4000ff3e0ff */
[----:B------:R-:W-:Y:S01]  /*22b0*/  SHF.R.S32.HI R31, RZ, 0x1f, R16 ;  /* 0x0000001fff1f7819 */ /* 0x000fe20000011410 */
[----:B------:R-:W-:Y:S01]  /*22c0*/  IMAD R24, R24, UR6, RZ ;  /* 0x0000000618187c24 */ /* 0x000fe2000f8e02ff */
[C---:B------:R-:W-:Y:S02]  /*22d0*/  SEL R12, R5.reuse, R12, !P2 ;  /* 0x0000000c050c7207 */ /* 0x040fe40005000000 */
[----:B------:R-:W-:-:S02]  /*22e0*/  SEL R38, R5, R38, !P2 ;  /* 0x0000002605267207 */ /* 0x000fc40005000000 */
[----:B------:R-:W-:Y:S01]  /*22f0*/  SHF.R.S32.HI R59, RZ, 0x1f, R10 ;  /* 0x0000001fff3b7819 */ /* 0x000fe2000001140a */
[----:B------:R-:W-:Y:S01]  /*2300*/  IMAD R12, R12, UR6, RZ ;  /* 0x000000060c0c7c24 */ /* 0x000fe2000f8e02ff */
[C---:B------:R-:W-:Y:S01]  /*2310*/  SEL R20, R5.reuse, R20, !P2 ;  /* 0x0000001405147207 */ /* 0x040fe20005000000 */
[----:B------:R-:W-:Y:S01]  /*2320*/  IMAD R38, R38, UR6, RZ ;  /* 0x0000000626267c24 */ /* 0x000fe2000f8e02ff */
[C---:B------:R-:W-:Y:S02]  /*2330*/  SEL R28, R5.reuse, R28, !P2 ;  /* 0x0000001c051c7207 */ /* 0x040fe40005000000 */
[C---:B------:R-:W-:Y:S01]  /*2340*/  SEL R30, R5.reuse, R30, !P2 ;  /* 0x0000001e051e7207 */ /* 0x040fe20005000000 */
[----:B------:R-:W-:Y:S01]  /*2350*/  IMAD R20, R20, UR6, RZ ;  /* 0x0000000614147c24 */ /* 0x000fe2000f8e02ff */
[C---:B------:R-:W-:Y:S02]  /*2360*/  SEL R40, R5.reuse, R40, !P2 ;  /* 0x0000002805287207 */ /* 0x040fe40005000000 */
[C---:B------:R-:W-:Y:S01]  /*2370*/  SEL R42, R5.reuse, R42, !P2 ;  /* 0x0000002a052a7207 */ /* 0x040fe20005000000 */
[----:B------:R-:W-:Y:S01]  /*2380*/  IMAD R30, R30, UR6, RZ ;  /* 0x000000061e1e7c24 */ /* 0x000fe2000f8e02ff */
        /* <DEDUP_REMOVED lines=32> */
[----:B------:R-:W-:Y:S01]  /*2590*/  SEL R5, R5, R74, !P2 ;  /* 0x0000004a05057207 */ /* 0x000fe20005000000 */
[----:B------:R-:W-:Y:S01]  /*25a0*/  IMAD R70, R70, UR6, RZ ;  /* 0x0000000646467c24 */ /* 0x000fe2000f8e02ff */
[----:B------:R-:W-:Y:S01]  /*25b0*/  R2UR UR43, R9 ;  /* 0x00000000092b72ca */ /* 0x000fe200000e0000 */
[----:B------:R-:W-:Y:S01]  /*25c0*/  IMAD R72, R72, UR6, RZ ;  /* 0x0000000648487c24 */ /* 0x000fe2000f8e02ff */
[----:B------:R-:W-:-:S02]  /*25d0*/  R2UR UR39, R7 ;  /* 0x00000000072772ca */ /* 0x000fc400000e0000 */
[----:B------:R-:W-:Y:S02]  /*25e0*/  IADD3.X R31, PT, PT, R31, UR11, RZ, P1, !PT ;  /* 0x0000000b1f1f7c10 */ /* 0x000fe40008ffe4ff */
[----:B------:R-:W-:Y:S02]  /*25f0*/  IADD3 R9, P2, PT, R14, UR10, RZ ;  /* 0x0000000a0e097c10 */ /* 0x000fe4000ff5e0ff */
[----:B------:R-:W-:Y:S02]  /*2600*/  SHF.R.S32.HI R55, RZ, 0x1f, R14 ;  /* 0x0000001fff377819 */ /* 0x000fe4000001140e */
[----:B------:R-:W-:Y:S02]  /*2610*/  IADD3.X R59, PT, PT, R59, UR11, RZ, P3, !PT ;  /* 0x0000000b3b3b7c10 */ /* 0x000fe40009ffe4ff */
[----:B------:R-:W-:Y:S02]  /*2620*/  IADD3 R7, P1, PT, R6, UR10, RZ ;  /* 0x0000000a06077c10 */ /* 0x000fe4000ff3e0ff */
[----:B------:R-:W-:-:S02]  /*2630*/  IADD3 R10, P3, PT, R22, UR10, RZ ;  /* 0x0000000a160a7c10 */ /* 0x000fc4000ff7e0ff */
[----:B------:R-:W-:Y:S02]  /*2640*/  SHF.R.S32.HI R27, RZ, 0x1f, R22 ;  /* 0x0000001fff1b7819 */ /* 0x000fe40000011416 */
[----:B------:R-:W-:Y:S02]  /*2650*/  R2UR UR40, R9 ;  /* 0x00000000092872ca */ /* 0x000fe400000e0000 */
[----:B------:R-:W-:Y:S02]  /*2660*/  IADD3.X R55, PT, PT, R55, UR11, RZ, P2, !PT ;  /* 0x0000000b37377c10 */ /* 0x000fe400097fe4ff */
[----:B------:R-:W-:Y:S01]  /*2670*/  R2UR UR34, R7 ;  /* 0x00000000072272ca */ /* 0x000fe200000e0000 */
[----:B------:R-:W-:Y:S01]  /*2680*/  IMAD R7, R28, UR6, RZ ;  /* 0x000000061c077c24 */ /* 0x000fe2000f8e02ff */
[----:B------:R-:W-:Y:S02]  /*2690*/  IADD3 R9, P2, PT, R24, UR10, RZ ;  /* 0x0000000a18097c10 */ /* 0x000fe4000ff5e0ff */
[----:B------:R-:W-:-:S02]  /*26a0*/  R2UR UR36, R10 ;  /* 0x000000000a2472ca */ /* 0x000fc400000e0000 */
[----:B------:R-:W-:Y:S02]  /*26b0*/  SHF.R.S32.HI R29, RZ, 0x1f, R18 ;  /* 0x0000001fff1d7819 */ /* 0x000fe40000011412 */
[----:B------:R-:W-:Y:S02]  /*26c0*/  SHF.R.S32.HI R26, RZ, 0x1f, R24 ;  /* 0x0000001fff1a7819 */ /* 0x000fe40000011418 */
[----:B------:R-:W-:Y:S02]  /*26d0*/  IADD3.X R27, PT, PT, R27, UR11, RZ, P3, !PT ;  /* 0x0000000b1b1b7c10 */ /* 0x000fe40009ffe4ff */
[----:B------:R-:W-:Y:S02]  /*26e0*/  IADD3 R11, P6, PT, R12, UR10, RZ ;  /* 0x0000000a0c0b7c10 */ /* 0x000fe4000ffde0ff */
[----:B------:R-:W-:Y:S02]  /*26f0*/  IADD3 R10, P3, PT, R38, UR10, RZ ;  /* 0x0000000a260a7c10 */ /* 0x000fe4000ff7e0ff */
[----:B------:R-:W-:-:S02]  /*2700*/  SHF.R.S32.HI R25, RZ, 0x1f, R6 ;  /* 0x0000001fff197819 */ /* 0x000fc40000011406 */
[----:B------:R-:W-:Y:S02]  /*2710*/  SHF.R.S32.HI R57, RZ, 0x1f, R12 ;  /* 0x0000001fff397819 */ /* 0x000fe4000001140c */
[----:B------:R-:W-:Y:S02]  /*2720*/  R2UR UR35, R9 ;  /* 0x00000000092372ca */ /* 0x000fe400000e0000 */
[----:B------:R-:W-:Y:S02]  /*2730*/  IADD3.X R29, PT, PT, R29, UR11, RZ, P5, !PT ;  /* 0x0000000b1d1d7c10 */ /* 0x000fe4000affe4ff */
[----:B------:R-:W-:Y:S02]  /*2740*/  IADD3.X R26, PT, PT, R26, UR11, RZ, P2, !PT ;  /* 0x0000000b1a1a7c10 */ /* 0x000fe400097fe4ff */
[----:B------:R-:W-:Y:S02]  /*2750*/  IADD3.X R61, PT, PT, R61, UR11, RZ, P4, !PT ;  /* 0x0000000b3d3d7c10 */ /* 0x000fe4000a7fe4ff */
[----:B------:R-:W-:-:S02]  /*2760*/  R2UR UR41, R11 ;  /* 0x000000000b2972ca */ /* 0x000fc400000e0000 */
[----:B------:R-:W-:Y:S02]  /*2770*/  IADD3 R12, P5, PT, R7, UR10, RZ ;  /* 0x0000000a070c7c10 */ /* 0x000fe4000ffbe0ff */
[----:B------:R-:W-:Y:S02]  /*2780*/  IADD3 R9, P2, PT, R40, UR10, RZ ;  /* 0x0000000a28097c10 */ /* 0x000fe4000ff5e0ff */
[----:B------:R-:W-:Y:S02]  /*2790*/  R2UR UR31, R10 ;  /* 0x000000000a1f72ca */ /* 0x000fe400000e0000 */
[----:B------:R-:W-:Y:S02]  /*27a0*/  SHF.R.S32.HI R24, RZ, 0x1f, R7 ;  /* 0x0000001fff187819 */ /* 0x000fe40000011407 */
[----:B------:R-:W-:Y:S02]  /*27b0*/  IADD3.X R25, PT, PT, R25, UR11, RZ, P1, !PT ;  /* 0x0000000b19197c10 */ /* 0x000fe40008ffe4ff */
[----:B------:R-:W-:-:S02]  /*27c0*/  IADD3 R11, P4, PT, R20, UR10, RZ ;  /* 0x0000000a140b7c10 */ /* 0x000fc4000ff9e0ff */
[----:B------:R-:W-:Y:S02]  /*27d0*/  SHF.R.S32.HI R28, RZ, 0x1f, R20 ;  /* 0x0000001fff1c7819 */ /* 0x000fe40000011414 */
[----:B------:R-:W-:Y:S02]  /*27e0*/  SHF.R.S32.HI R22, RZ, 0x1f, R38 ;  /* 0x0000001fff167819 */ /* 0x000fe40000011426 */
[----:B------:R-:W-:Y:S02]  /*27f0*/  IADD3 R10, P1, PT, R42, UR10, RZ ;  /* 0x0000000a2a0a7c10 */ /* 0x000fe4000ff3e0ff */
[----:B------:R-:W-:Y:S02]  /*2800*/  SHF.R.S32.HI R21, RZ, 0x1f, R40 ;  /* 0x0000001fff157819 */ /* 0x000fe40000011428 */
[----:B------:R-:W-:Y:S02]  /*2810*/  R2UR UR30, R9 ;  /* 0x00000000091e72ca */ /* 0x000fe400000e0000 */
[----:B------:R-:W-:-:S02]  /*2820*/  IADD3.X R24, PT, PT, R24, UR11, RZ, P5, !PT ;  /* 0x0000000b18187c10 */ /* 0x000fc4000affe4ff */
[----:B------:R-:W-:Y:S02]  /*2830*/  R2UR UR37, R11 ;  /* 0x000000000b2572ca */ /* 0x000fe400000e0000 */
[----:B------:R-:W-:Y:S02]  /*2840*/  IADD3.X R28, PT, PT, R28, UR11, RZ, P4, !PT ;  /* 0x0000000b1c1c7c10 */ /* 0x000fe4000a7fe4ff */
[----:B------:R-:W-:Y:S02]  /*2850*/  IADD3 R9, P5, PT, R44, UR10, RZ ;  /* 0x0000000a2c097c10 */ /* 0x000fe4000ffbe0ff */
[----:B------:R-:W-:Y:S02]  /*2860*/  IADD3.X R22, PT, PT, R22, UR11, RZ, P3, !PT ;  /* 0x0000000b16167c10 */ /* 0x000fe40009ffe4ff */
[----:B------:R-:W-:Y:S02]  /*2870*/  R2UR UR29, R10 ;  /* 0x000000000a1d72ca */ /* 0x000fe400000e0000 */
[----:B------:R-:W-:-:S02]  /*2880*/  SHF.R.S32.HI R20, RZ, 0x1f, R42 ;  /* 0x0000001fff147819 */ /* 0x000fc4000001142a */
[----:B------:R-:W-:Y:S02]  /*2890*/  IADD3.X R21, PT, PT, R21, UR11, RZ, P2, !PT ;  /* 0x0000000b15157c10 */ /* 0x000fe400097fe4ff */
[----:B------:R-:W-:Y:S02]  /*28a0*/  IADD3 R11, P4, PT, R30, UR10, RZ ;  /* 0x0000000a1e0b7c10 */ /* 0x000fe4000ff9e0ff */
[----:B------:R-:W-:Y:S01]  /*28b0*/  SHF.R.S32.HI R23, RZ, 0x1f, R30 ;  /* 0x0000001fff177819 */ /* 0x000fe2000001141e */
[----:B------:R-:W-:Y:S01]  /*28c0*/  IMAD R30, R5, UR6, RZ ;  /* 0x00000006051e7c24 */ /* 0x000fe2000f8e02ff */
[----:B------:R-:W-:Y:S01]  /*28d0*/  IADD3 R6, P3, PT, R48, UR10, RZ ;  /* 0x0000000a30067c10 */ /* 0x000fe2000ff7e0ff */
[----:B------:R-:W-:Y:S01]  /*28e0*/  USHF.R.S32.HI UR6, URZ, 0x1f, UR5 ;  /* 0x0000001fff067899 */ /* 0x000fe20008011405 */
[----:B------:R-:W-:Y:S02]  /*28f0*/  IADD3 R10, P2, PT, R50, UR10, RZ ;  /* 0x0000000a320a7c10 */ /* 0x000fe4000ff5e0ff */
[----:B------:R-:W-:Y:S01]  /*2900*/  SHF.R.S32.HI R17, RZ, 0x1f, R48 ;  /* 0x0000001fff117819 */ /* 0x000fe20000011430 */
[----:B------:R-:W-:Y:S01]  /*2910*/  ULEA.HI UR6, UR6, UR5, URZ, 0x7 ;  /* 0x0000000506067291 */ /* 0x000fe2000f8f38ff */
[----:B------:R-:W-:-:S02]  /*2920*/  R2UR UR28, R9 ;  /* 0x00000000091c72ca */ /* 0x000fc400000e0000 */
[----:B------:R-:W-:Y:S01]  /*2930*/  IADD3.X R20, PT, PT, R20, UR11, RZ, P1, !PT ;  /* 0x0000000b14147c10 */ /* 0x000fe20008ffe4ff */
[----:B------:R-:W-:Y:S01]  /*2940*/  USHF.R.S32.HI UR6, URZ, 0x7, UR6 ;  /* 0x00000007ff067899 */ /* 0x000fe20008011406 */
[----:B------:R-:W-:Y:S02]  /*2950*/  R2UR UR33, R12 ;  /* 0x000000000c2172ca */ /* 0x000fe400000e0000 */
[----:B------:R-:W-:Y:S02]  /*2960*/  IADD3.X R23, PT, PT, R23, UR11, RZ, P4, !PT ;  /* 0x0000000b17177c10 */ /* 0x000fe4000a7fe4ff */
[----:B------:R-:W-:Y:S02]  /*2970*/  IADD3 R9, P1, PT, R52, UR10, RZ ;  /* 0x0000000a34097c10 */ /* 0x000fe4000ff3e0ff */
[----:B------:R-:W-:Y:S02]  /*2980*/  R2UR UR25, R10 ;  /* 0x000000000a1972ca */ /* 0x000fe400000e0000 */
[----:B------:R-:W-:-:S02]  /*2990*/  SHF.R.S32.HI R16, RZ, 0x1f, R50 ;  /* 0x0000001fff107819 */ /* 0x000fc40000011432 */
[----:B------:R-:W-:Y:S02]  /*29a0*/  IADD3.X R17, PT, PT, R17, UR11, RZ, P3, !PT ;  /* 0x0000000b11117c10 */ /* 0x000fe40009ffe4ff */
[----:B------:R-:W-:Y:S02]  /*29b0*/  IADD3 R7, P4, PT, R46, UR10, RZ ;  /* 0x0000000a2e077c10 */ /* 0x000fe4000ff9e0ff */
[----:B------:R-:W-:Y:S02]  /*29c0*/  SHF.R.S32.HI R18, RZ, 0x1f, R46 ;  /* 0x0000001fff127819 */ /* 0x000fe4000001142e */
[----:B------:R-:W-:Y:S02]  /*29d0*/  IADD3 R10, P3, PT, R58, UR10, RZ ;  /* 0x0000000a3a0a7c10 */ /* 0x000fe4000ff7e0ff */
[----:B------:R-:W-:Y:S02]  /*29e0*/  SHF.R.S32.HI R12, RZ, 0x1f, R58 ;  /* 0x0000001fff0c7819 */ /* 0x000fe4000001143a */
[----:B------:R-:W-:-:S02]  /*29f0*/  R2UR UR32, R11 ;  /* 0x000000000b2072ca */ /* 0x000fc400000e0000 */
[----:B------:R-:W-:Y:S02]  /*2a00*/  R2UR UR24, R9 ;  /* 0x00000000091872ca */ /* 0x000fe400000e0000 */
[----:B------:R-:W-:Y:S02]  /*2a10*/  IADD3.X R16, PT, PT, R16, UR11, RZ, P2, !PT ;  /* 0x0000000b10107c10 */ /* 0x000fe400097fe4ff */
[----:B------:R-:W-:Y:S02]  /*2a20*/  R2UR UR26, R6 ;  /* 0x00000000061a72ca */ /* 0x000fe400000e0000 */
[----:B------:R-:W-:Y:S02]  /*2a30*/  IADD3.X R18, PT, PT, R18, UR11, RZ, P4, !PT ;  /* 0x0000000b12127c10 */ /* 0x000fe4000a7fe4ff */
[----:B------:R-:W-:Y:S02]  /*2a40*/  IADD3 R9, P2, PT, R8, UR10, RZ ;  /* 0x0000000a08097c10 */ /* 0x000fe4000ff5e0ff */
[----:B------:R-:W-:-:S02]  /*2a50*/  SHF.R.S32.HI R11, RZ, 0x1f, R8 ;  /* 0x0000001fff0b7819 */ /* 0x000fc40000011408 */
[----:B------:R-:W-:Y:S02]  /*2a60*/  IADD3.X R12, PT, PT, R12, UR11, RZ, P3, !PT ;  /* 0x0000000b0c0c7c10 */ /* 0x000fe40009ffe4ff */
[----:B------:R-:W-:Y:S02]  /*2a70*/  IADD3 R6, P4, PT, R56, UR10, RZ ;  /* 0x0000000a38067c10 */ /* 0x000fe4000ff9e0ff */
[----:B------:R-:W-:Y:S02]  /*2a80*/  SHF.R.S32.HI R13, RZ, 0x1f, R56 ;  /* 0x0000001fff0d7819 */ /* 0x000fe40000011438 */
[----:B------:R-:W-:Y:S02]  /*2a90*/  IADD3 R8, P3, PT, R66, UR10, RZ ;  /* 0x0000000a42087c10 */ /* 0x000fe4000ff7e0ff */
[----:B------:R-:W-:Y:S02]  /*2aa0*/  R2UR UR20, R9 ;  /* 0x00000000091472ca */ /* 0x000fe400000e0000 */
[----:B------:R-:W-:-:S02]  /*2ab0*/  IADD3.X R13, PT, PT, R13, UR11, RZ, P4, !PT ;  /* 0x0000000b0d0d7c10 */ /* 0x000fc4000a7fe4ff */
[----:B------:R-:W-:Y:S02]  /*2ac0*/  R2UR UR16, R8 ;  /* 0x00000000081072ca */ /* 0x000fe400000e0000 */
[----:B------:R-:W-:Y:S02]  /*2ad0*/  IADD3 R9, P4, PT, R64, UR10, RZ ;  /* 0x0000000a40097c10 */ /* 0x000fe4000ff9e0ff */
[----:B------:R-:W-:Y:S02]  /*2ae0*/  SHF.R.S32.HI R8, RZ, 0x1f, R64 ;  /* 0x0000001fff087819 */ /* 0x000fe40000011440 */
[----:B------:R-:W-:Y:S02]  /*2af0*/  SHF.R.S32.HI R19, RZ, 0x1f, R44 ;  /* 0x0000001fff137819 */ /* 0x000fe4000001142c */
[----:B------:R-:W-:Y:S02]  /*2b00*/  IADD3.X R8, PT, PT, R8, UR11, RZ, P4, !PT ;  /* 0x0000000b08087c10 */ /* 0x000fe4000a7fe4ff */
[----:B------:R-:W-:Y:S01]  /*2b10*/  IADD3 R38, P4, PT, R4, UR8, RZ ;  /* 0x0000000804267c10 */ /* 0x000fe2000ff9e0ff */
[----:B------:R-:W-:Y:S01]  /*2b20*/  USHF.L.U32 UR8, UR72, 0x7, URZ ;  /* 0x0000000748087899 */ /* 0x000fe200080006ff */
[----:B------:R-:W-:-:S02]  /*2b30*/  R2UR UR27, R7 ;  /* 0x00000000071b72ca */ /* 0x000fc400000e0000 */
[----:B------:R-:W-:Y:S02]  /*2b40*/  IADD3.X R19, PT, PT, R19, UR11, RZ, P5, !PT ;  /* 0x0000000b13137c10 */ /* 0x000fe4000affe4ff */
[----:B------:R-:W-:Y:S02]  /*2b50*/  IADD3 R7, P5, PT, R54, UR10, RZ ;  /* 0x0000000a36077c10 */ /* 0x000fe4000ffbe0ff */
[----:B------:R-:W-:Y:S02]  /*2b60*/  SHF.R.S32.HI R15, RZ, 0x1f, R52 ;  /* 0x0000001fff0f7819 */ /* 0x000fe40000011434 */
[----:B------:R-:W-:Y:S02]  /*2b70*/  SHF.R.S32.HI R14, RZ, 0x1f, R54 ;  /* 0x0000001fff0e7819 */ /* 0x000fe40000011436 */
[----:B------:R-:W-:Y:S01]  /*2b80*/  LEA.HI.X.SX32 R40, R4, UR9, 0x1, P4 ;  /* 0x0000000904287c11 */ /* 0x000fe2000a0f0eff */
[----:B------:R-:W0:Y:S01]  /*2b90*/  LDCU UR9, c[0x0][0x3ac] ;  /* 0x00007580ff0977ac */ /* 0x000e220008000800 */
[----:B------:R-:W-:-:S02]  /*2ba0*/  R2UR UR23, R7 ;  /* 0x00000000071772ca */ /* 0x000fc400000e0000 */
[----:B------:R-:W-:Y:S02]  /*2bb0*/  R2UR UR22, R6 ;  /* 0x00000000061672ca */ /* 0x000fe400000e0000 */
[----:B------:R-:W-:Y:S02]  /*2bc0*/  IADD3.X R15, PT, PT, R15, UR11, RZ, P1, !PT ;  /* 0x0000000b0f0f7c10 */ /* 0x000fe40008ffe4ff */
[----:B------:R-:W-:Y:S02]  /*2bd0*/  IADD3.X R14, PT, PT, R14, UR11, RZ, P5, !PT ;  /* 0x0000000b0e0e7c10 */ /* 0x000fe4000affe4ff */
[----:B------:R-:W-:Y:S02]  /*2be0*/  IADD3 R7, P1, PT, R60, UR10, RZ ;  /* 0x0000000a3c077c10 */ /* 0x000fe4000ff3e0ff */
[----:B------:R-:W-:Y:S02]  /*2bf0*/  IADD3 R6, P5, PT, R62, UR10, RZ ;  /* 0x0000000a3e067c10 */ /* 0x000fe4000ffbe0ff */
[----:B------:R-:W-:-:S02]  /*2c00*/  R2UR UR21, R10 ;  /* 0x000000000a1572ca */ /* 0x000fc400000e0000 */
[----:B------:R-:W-:Y:S02]  /*2c10*/  R2UR UR17, R9 ;  /* 0x00000000091172ca */ /* 0x000fe400000e0000 */
[----:B------:R-:W-:Y:S01]  /*2c20*/  SHF.R.S32.HI R10, RZ, 0x1f, R60 ;  /* 0x0000001fff0a7819 */ /* 0x000fe2000001143c */
[----:B0-----:R-:W-:Y:S01]  /*2c30*/  IMAD R56, R98, UR9, RZ ;  /* 0x0000000962387c24 */ /* 0x001fe2000f8e02ff */
[----:B------:R-:W-:Y:S01]  /*2c40*/  SHF.R.S32.HI R9, RZ, 0x1f, R62 ;  /* 0x0000001fff097819 */ /* 0x000fe2000001143e */
[----:B------:R-:W-:Y:S01]  /*2c50*/  USHF.L.U32 UR5, UR9, 0x7, URZ ;  /* 0x0000000709057899 */ /* 0x000fe200080006ff */
[----:B------:R-:W-:Y:S02]  /*2c60*/  IADD3.X R57, PT, PT, R57, UR11, RZ, P6, !PT ;  /* 0x0000000b39397c10 */ /* 0x000fe4000b7fe4ff */
[----:B------:R-:W-:Y:S01]  /*2c70*/  R2UR UR19, R7 ;  /* 0x00000000071372ca */ /* 0x000fe200000e0000 */
[----:B------:R-:W-:Y:S01]  /*2c80*/  USHF.R.S32.HI UR9, URZ, 0x1f, UR5 ;  /* 0x0000001fff097899 */ /* 0x000fe20008011405 */
[----:B------:R-:W-:-:S02]  /*2c90*/  R2UR UR18, R6 ;  /* 0x00000000061272ca */ /* 0x000fc400000e0000 */
[----:B------:R-:W-:Y:S02]  /*2ca0*/  IADD3.X R11, PT, PT, R11, UR11, RZ, P2, !PT ;  /* 0x0000000b0b0b7c10 */ /* 0x000fe400097fe4ff */
[----:B------:R-:W-:Y:S02]  /*2cb0*/  IADD3 R7, P6, PT, R68, UR10, RZ ;  /* 0x0000000a44077c10 */ /* 0x000fe4000ffde0ff */
[----:B------:R-:W-:Y:S02]  /*2cc0*/  IADD3 R6, P2, PT, R70, UR10, RZ ;  /* 0x0000000a46067c10 */ /* 0x000fe4000ff5e0ff */
[----:B------:R-:W-:Y:S02]  /*2cd0*/  IADD3.X R10, PT, PT, R10, UR11, RZ, P1, !PT ;  /* 0x0000000b0a0a7c10 */ /* 0x000fe40008ffe4ff */
[----:B------:R-:W-:Y:S02]  /*2ce0*/  IADD3.X R9, PT, PT, R9, UR11, RZ, P5, !PT ;  /* 0x0000000b09097c10 */ /* 0x000fe4000affe4ff */
[----:B------:R-:W-:-:S02]  /*2cf0*/  R2UR UR15, R7 ;  /* 0x00000000070f72ca */ /* 0x000fc400000e0000 */
[----:B------:R-:W-:Y:S02]  /*2d00*/  R2UR UR14, R6 ;  /* 0x00000000060e72ca */ /* 0x000fe400000e0000 */
[----:B------:R-:W-:Y:S02]  /*2d10*/  SHF.R.S32.HI R7, RZ, 0x1f, R66 ;  /* 0x0000001fff077819 */ /* 0x000fe40000011442 */
[----:B------:R-:W-:Y:S02]  /*2d20*/  SHF.R.S32.HI R6, RZ, 0x1f, R68 ;  /* 0x0000001fff067819 */ /* 0x000fe40000011444 */
[----:B------:R-:W-:Y:S02]  /*2d30*/  SHF.R.S32.HI R5, RZ, 0x1f, R70 ;  /* 0x0000001fff057819 */ /* 0x000fe40000011446 */
[----:B------:R-:W-:Y:S02]  /*2d40*/  R2UR UR67, R31 ;  /* 0x000000001f4372ca */ /* 0x000fe400000e0000 */
[----:B------:R-:W-:-:S02]  /*2d50*/  R2UR UR66, R29 ;  /* 0x000000001d4272ca */ /* 0x000fc400000e0000 */
[----:B------:R-:W-:Y:S02]  /*2d60*/  R2UR UR65, R28 ;  /* 0x000000001c4172ca */ /* 0x000fe400000e0000 */
[----:B------:R-:W-:Y:S02]  /*2d70*/  R2UR UR64, R27 ;  /* 0x000000001b4072ca */ /* 0x000fe400000e0000 */
[----:B------:R-:W-:Y:S02]  /*2d80*/  R2UR UR63, R26 ;  /* 0x000000001a3f72ca */ /* 0x000fe400000e0000 */
[----:B------:R-:W-:Y:S02]  /*2d90*/  R2UR UR62, R25 ;  /* 0x00000000193e72ca */ /* 0x000fe400000e0000 */
        /* <DEDUP_REMOVED lines=13> */
[----:B------:R-:W-:-:S02]  /*2e70*/  SEL R9, RZ, 0x88, !P0 ;  /* 0x00000088ff097807 */ /* 0x000fc40004000000 */
[----:B------:R-:W-:Y:S02]  /*2e80*/  SEL R11, RZ, 0x90, !P0 ;  /* 0x00000090ff0b7807 */ /* 0x000fe40004000000 */
[----:B------:R-:W-:Y:S02]  /*2e90*/  IADD3 R39, P5, PT, R30, UR10, RZ ;  /* 0x0000000a1e277c10 */ /* 0x000fe4000ffbe0ff */
[----:B------:R-:W-:Y:S02]  /*2ea0*/  IADD3 R41, P1, PT, R72, UR10, RZ ;  /* 0x0000000a48297c10 */ /* 0x000fe4000ff3e0ff */
[----:B------:R-:W-:Y:S02]  /*2eb0*/  SHF.R.S32.HI R43, RZ, 0x1f, R72 ;  /* 0x0000001fff2b7819 */ /* 0x000fe40000011448 */
[----:B------:R-:W-:Y:S02]  /*2ec0*/  SHF.R.S32.HI R30, RZ, 0x1f, R30 ;  /* 0x0000001fff1e7819 */ /* 0x000fe4000001141e */
[----:B------:R-:W-:-:S02]  /*2ed0*/  R2UR UR70, R59 ;  /* 0x000000003b4672ca */ /* 0x000fc400000e0000 */
[----:B------:R-:W-:Y:S02]  /*2ee0*/  R2UR UR69, R57 ;  /* 0x00000000394572ca */ /* 0x000fe400000e0000 */
[----:B------:R-:W-:Y:S02]  /*2ef0*/  R2UR UR68, R55 ;  /* 0x00000000374472ca */ /* 0x000fe400000e0000 */
[----:B------:R-:W-:Y:S02]  /*2f00*/  IADD3.X R7, PT, PT, R7, UR11, RZ, P3, !PT ;  /* 0x0000000b07077c10 */ /* 0x000fe40009ffe4ff */
[----:B------:R-:W-:Y:S02]  /*2f10*/  IADD3.X R6, PT, PT, R6, UR11, RZ, P6, !PT ;  /* 0x0000000b06067c10 */ /* 0x000fe4000b7fe4ff */
[----:B------:R-:W-:Y:S02]  /*2f20*/  IADD3.X R5, PT, PT, R5, UR11, RZ, P2, !PT ;  /* 0x0000000b05057c10 */ /* 0x000fe400097fe4ff */
[----:B------:R-:W-:-:S02]  /*2f30*/  LOP3.LUT R55, R35, 0x50, RZ, 0xfc, !PT ;  /* 0x0000005023377812 */ /* 0x000fc400078efcff */
[C---:B------:R-:W-:Y:S02]  /*2f40*/  LOP3.LUT R57, R35.reuse, 0x48, RZ, 0xfc, !PT ;  /* 0x0000004823397812 */ /* 0x040fe400078efcff */
[----:B------:R-:W-:Y:S01]  /*2f50*/  LOP3.LUT R59, R35, 0x40, RZ, 0xfc, !PT ;  /* 0x00000040233b7812 */ /* 0x000fe200078efcff */
[----:B------:R-:W-:Y:S01]  /*2f60*/  IMAD R55, R55, UR72, RZ ;  /* 0x0000004837377c24 */ /* 0x000fe2000f8e02ff */
[--C-:B------:R-:W-:Y:S01]  /*2f70*/  LOP3.LUT R52, R9, 0x7f, R32.reuse, 0x78, !PT ;  /* 0x0000007f09347812 */ /* 0x100fe200078e7820 */
[----:B------:R-:W-:Y:S01]  /*2f80*/  IMAD R57, R57, UR72, RZ ;  /* 0x0000004839397c24 */ /* 0x000fe2000f8e02ff */
[----:B------:R-:W-:Y:S01]  /*2f90*/  LOP3.LUT R54, R11, 0x7f, R32, 0x78, !PT ;  /* 0x0000007f0b367812 */ /* 0x000fe200078e7820 */
[----:B------:R-:W-:Y:S01]  /*2fa0*/  IMAD R59, R59, UR72, RZ ;  /* 0x000000483b3b7c24 */ /* 0x000fe2000f8e02ff */
[----:B------:R-:W-:Y:S02]  /*2fb0*/  IADD3.X R43, PT, PT, R43, UR11, RZ, P1, !PT ;  /* 0x0000000b2b2b7c10 */ /* 0x000fe40008ffe4ff */
[----:B------:R-:W-:-:S02]  /*2fc0*/  IADD3.X R42, PT, PT, R30, UR11, RZ, P5, !PT ;  /* 0x0000000b1e2a7c10 */ /* 0x000fc4000affe4ff */
[----:B------:R-:W-:Y:S01]  /*2fd0*/  R2UR UR71, R61 ;  /* 0x000000003d4772ca */ /* 0x000fe200000e0000 */
[----:B------:R-:W-:Y:S01]  /*2fe0*/  IMAD R61, R96, UR72, RZ ;  /* 0x00000048603d7c24 */ /* 0x000fe2000f8e02ff */
[----:B------:R-:W-:Y:S02]  /*2ff0*/  R2UR UR60, R23 ;  /* 0x00000000173c72ca */ /* 0x000fe400000e0000 */
[----:B------:R-:W-:Y:S02]  /*3000*/  R2UR UR59, R22 ;  /* 0x00000000163b72ca */ /* 0x000fe400000e0000 */
[----:B------:R-:W-:Y:S02]  /*3010*/  CS2R R22, SRZ ;  /* 0x0000000000167805 */ /* 0x000fe4000001ff00 */
[----:B------:R-:W-:Y:S02]  /*3020*/  R2UR UR58, R21 ;  /* 0x00000000153a72ca */ /* 0x000fe400000e0000 */
[----:B------:R-:W-:-:S02]  /*3030*/  R2UR UR57, R20 ;  /* 0x00000000143972ca */ /* 0x000fc400000e0000 */
[----:B------:R-:W-:Y:S02]  /*3040*/  CS2R R20, SRZ ;  /* 0x0000000000147805 */ /* 0x000fe4000001ff00 */
[----:B------:R-:W-:Y:S02]  /*3050*/  R2UR UR44, R7 ;  /* 0x00000000072c72ca */ /* 0x000fe400000e0000 */
[----:B------:R-:W-:Y:S02]  /*3060*/  R2UR UR11, R6 ;  /* 0x00000000060b72ca */ /* 0x000fe400000e0000 */
[----:B------:R-:W-:Y:S02]  /*3070*/  CS2R R6, SRZ ;  /* 0x0000000000067805 */ /* 0x000fe4000001ff00 */
[----:B------:R-:W-:Y:S02]  /*3080*/  R2UR UR10, R5 ;  /* 0x00000000050a72ca */ /* 0x000fe400000e0000 */
[----:B------:R-:W-:-:S02]  /*3090*/  CS2R R4, SRZ ;  /* 0x0000000000047805 */ /* 0x000fc4000001ff00 */
[----:B------:R-:W-:Y:S02]  /*30a0*/  SHF.R.S32.HI R58, RZ, 0x1f, R56 ;  /* 0x0000001fff3a7819 */ /* 0x000fe40000011438 */
[----:B------:R-:W-:Y:S02]  /*30b0*/  LOP3.LUT R60, R52, 0x10, RZ, 0x3c, !PT ;  /* 0x00000010343c7812 */ /* 0x000fe400078e3cff */
[C---:B------:R-:W-:Y:S02]  /*30c0*/  LOP3.LUT R62, R54.reuse, 0x20, RZ, 0x3c, !PT ;  /* 0x00000020363e7812 */ /* 0x040fe400078e3cff */
[C---:B------:R-:W-:Y:S02]  /*30d0*/  LOP3.LUT R48, R54.reuse, 0x40, RZ, 0x3c, !PT ;  /* 0x0000004036307812 */ /* 0x040fe400078e3cff */
[----:B------:R-:W-:Y:S02]  /*30e0*/  LOP3.LUT R46, R54, 0x60, RZ, 0x3c, !PT ;  /* 0x00000060362e7812 */ /* 0x000fe400078e3cff */
[----:B------:R-:W-:-:S02]  /*30f0*/  LOP3.LUT R44, R36, 0x8, RZ, 0x3c, !PT ;  /* 0x00000008242c7812 */ /* 0x000fc400078e3cff */
[----:B------:R-:W-:-:S07]  /*3100*/  LOP3.LUT R50, R34, 0x40, RZ, 0x3c, !PT ;  /* 0x0000004022327812 */ /* 0x000fce00078e3cff */
.L_x_2:
[C---:B------:R-:W-:Y:S02]  /*3110*/  LOP3.LUT R8, R35.reuse, 0x8, RZ, 0xfc, !PT ;  /* 0x0000000823087812 */ /* 0x040fe400078efcff */
[C---:B------:R-:W-:Y:S02]  /*3120*/  ISETP.GE.AND P3, PT, R35.reuse, UR7, PT ;  /* 0x0000000723007c0c */ /* 0x040fe4000bf66270 */
[C---:B------:R-:W-:Y:S02]  /*3130*/  LOP3.LUT R10, R35.reuse, 0x20, RZ, 0xfc, !PT ;  /* 0x00000020230a7812 */ /* 0x040fe400078efcff */
[----:B------:R-:W-:Y:S02]  /*3140*/  LOP3.LUT R9, R35, 0x10, RZ, 0xfc, !PT ;  /* 0x0000001023097812 */ /* 0x000fe400078efcff */
[----:B------:R-:W-:Y:S02]  /*3150*/  ISETP.GE.AND P1, PT, R8, UR7, PT ;  /* 0x0000000708007c0c */ /* 0x000fe4000bf26270 */
[----:B------:R-:W-:-:S02]  /*3160*/  IADD3 R8, P4, PT, R69, R38, RZ ;  /* 0x0000002645087210 */ /* 0x000fc40007f9e0ff */
[----:B------:R-:W-:Y:S02]  /*3170*/  ISETP.GE.AND P6, PT, R10, UR7, PT ;  /* 0x000000070a007c0c */ /* 0x000fe4000bfc6270 */
[----:B------:R-:W-:Y:S02]  /*3180*/  LOP3.LUT R11, R35, 0x28, RZ, 0xfc, !PT ;  /* 0x00000028230b7812 */ /* 0x000fe400078efcff */
[----:B------:R-:W-:Y:S02]  /*3190*/  IADD3 R10, P5, PT, R53, R38, RZ ;  /* 0x00000026350a7210 */ /* 0x000fe40007fbe0ff */
[----:B------:R-:W-:Y:S02]  /*31a0*/  ISETP.GE.AND P2, PT, R9, UR7, PT ;  /* 0x0000000709007c0c */ /* 0x000fe4000bf46270 */
[----:B------:R-:W-:Y:S02]  /*31b0*/  PRMT R19, RZ, 0x7610, R19 ;  /* 0x00007610ff137816 */ /* 0x000fe40000000013 */
[----:B------:R-:W-:-:S02]  /*31c0*/  LEA.HI.X.SX32 R9, R69, R40, 0x1, P4 ;  /* 0x0000002845097211 */ /* 0x000fc400020f0eff */
[----:B------:R-:W-:Y:S02]  /*31d0*/  ISETP.GE.AND P4, PT, R11, UR7, PT ;  /* 0x000000070b007c0c */ /* 0x000fe4000bf86270 */
[----:B------:R-:W-:Y:S01]  /*31e0*/  LEA.HI.X.SX32 R11, R53, R40, 0x1, P5 ;  /* 0x00000028350b7211 */ /* 0x000fe200028f0eff */
[----:B------:R0:W2:Y:S01]  /*31f0*/  @!P3 LDG.E.U8 R19, desc[UR12][R8.64] ;  /* 0x0000000c0813b981 */ /* 0x0000a2000c1e1100 */
[----:B------:R-:W-:Y:S02]  /*3200*/  PRMT R25, RZ, 0x7610, R25 ;  /* 0x00007610ff197816 */ /* 0x000fe40000000019 */
[----:B------:R-:W-:Y:S02]  /*3210*/  IADD3 R12, P5, PT, R51, R38, RZ ;  /* 0x00000026330c7210 */ /* 0x000fe40007fbe0ff */
[----:B------:R-:W-:Y:S02]  /*3220*/  LOP3.LUT R14, R35, 0x30, RZ, 0xfc, !PT ;  /* 0x00000030230e7812 */ /* 0x000fe400078efcff */
[----:B------:R-:W-:Y:S01]  /*3230*/  ISETP.GE.AND P3, PT, R33, UR7, PT ;  /* 0x0000000721007c0c */ /* 0x000fe2000bf66270 */
[----:B------:R1:W3:Y:S01]  /*3240*/  @!P1 LDG.E.U8 R25, desc[UR12][R10.64] ;  /* 0x0000000c0a199981 */ /* 0x0002e2000c1e1100 */
[----:B------:R-:W-:-:S02]  /*3250*/  PRMT R27, RZ, 0x7610, R27 ;  /* 0x00007610ff1b7816 */ /* 0x000fc4000000001b */
[----:B------:R-:W-:Y:S02]  /*3260*/  LEA.HI.X.SX32 R13, R51, R40, 0x1, P5 ;  /* 0x00000028330d7211 */ /* 0x000fe400028f0eff */
[----:B------:R-:W-:Y:S02]  /*3270*/  ISETP.GE.AND P1, PT, R14, UR7, PT ;  /* 0x000000070e007c0c */ /* 0x000fe4000bf26270 */
[----:B------:R-:W-:Y:S01]  /*3280*/  LOP3.LUT R15, R35, 0x40, RZ, 0xfc, !PT ;  /* 0x00000040230f7812 */ /* 0x000fe200078efcff */
[----:B------:R4:W5:Y:S01]  /*3290*/  @!P2 LDG.E.U8 R27, desc[UR12][R12.64] ;  /* 0x0000000c0c1ba981 */ /* 0x000962000c1e1100 */
[----:B------:R-:W-:Y:S02]  /*32a0*/  IADD3 R14, P5, PT, R67, R38, RZ ;  /* 0x00000026430e7210 */ /* 0x000fe40007fbe0ff */
[----:B------:R-:W-:Y:S02]  /*32b0*/  ISETP.GE.AND P2, PT, R15, UR7, PT ;  /* 0x000000070f007c0c */ /* 0x000fe4000bf46270 */
[----:B------:R-:W-:-:S02]  /*32c0*/  PRMT R29, RZ, 0x7610, R29 ;  /* 0x00007610ff1d7816 */ /* 0x000fc4000000001d */
[----:B------:R-:W-:Y:S02]  /*32d0*/  LEA.HI.X.SX32 R15, R67, R40, 0x1, P5 ;  /* 0x00000028430f7211 */ /* 0x000fe400028f0eff */
[----:B0-----:R-:W-:Y:S02]  /*32e0*/  IADD3 R8, P5, PT, R49, R38, RZ ;  /* 0x0000002631087210 */ /* 0x001fe40007fbe0ff */
[----:B-1----:R-:W-:Y:S01]  /*32f0*/  LOP3.LUT R10, R35, 0x48, RZ, 0xfc, !PT ;  /* 0x00000048230a7812 */ /* 0x002fe200078efcff */
[----:B------:R-:W3:Y:S01]  /*3300*/  @!P3 LDG.E.U8 R29, desc[UR12][R14.64] ;  /* 0x0000000c0e1db981 */ /* 0x000ee2000c1e1100 */
[----:B------:R-:W-:Y:S02]  /*3310*/  LEA.HI.X.SX32 R9, R49, R40, 0x1, P5 ;  /* 0x0000002831097211 */ /* 0x000fe400028f0eff */
[----:B------:R-:W-:Y:S02]  /*3320*/  ISETP.GE.AND P3, PT, R10, UR7, PT ;  /* 0x000000070a007c0c */ /* 0x000fe4000bf66270 */
[----:B------:R-:W-:-:S02]  /*3330*/  IADD3 R10, P5, PT, R47, R38, RZ ;  /* 0x000000262f0a7210 */ /* 0x000fc40007fbe0ff */
[----:B------:R-:W-:Y:S02]  /*3340*/  PRMT R31, RZ, 0x7610, R31 ;  /* 0x00007610ff1f7816 */ /* 0x000fe4000000001f */
[----:B------:R-:W-:Y:S02]  /*3350*/  PRMT R77, RZ, 0x7610, R77 ;  /* 0x00007610ff4d7816 */ /* 0x000fe4000000004d */
[----:B------:R-:W-:Y:S02]  /*3360*/  LEA.HI.X.SX32 R11, R47, R40, 0x1, P5 ;  /* 0x000000282f0b7211 */ /* 0x000fe400028f0eff */
[----:B------:R0:W3:Y:S01]  /*3370*/  @!P6 LDG.E.U8 R31, desc[UR12][R8.64] ;  /* 0x0000000c081fe981 */ /* 0x0000e2000c1e1100 */
[----:B----4-:R-:W-:-:S03]  /*3380*/  IADD3 R12, P6, PT, R45, R38, RZ ;  /* 0x000000262d0c7210 */ /* 0x010fc60007fde0ff */
[----:B------:R1:W4:Y:S01]  /*3390*/  @!P4 LDG.E.U8 R77, desc[UR12][R10.64] ;  /* 0x0000000c0a4dc981 */ /* 0x000322000c1e1100 */
[----:B------:R-:W-:Y:S02]  /*33a0*/  PRMT R79, RZ, 0x7610, R79 ;  /* 0x00007610ff4f7816 */ /* 0x000fe4000000004f */
[----:B------:R-:W-:Y:S02]  /*33b0*/  PRMT R83, RZ, 0x7610, R83 ;  /* 0x00007610ff537816 */ /* 0x000fe40000000053 */
[----:B0-----:R-:W-:Y:S02]  /*33c0*/  IADD3 R8, P4, PT, R59, R38, RZ ;  /* 0x000000263b087210 */ /* 0x001fe40007f9e0ff */
[-C--:B------:R-:W-:Y:S02]  /*33d0*/  LEA.HI.X.SX32 R13, R45, R40.reuse, 0x1, P6 ;  /* 0x000000282d0d7211 */ /* 0x080fe400030f0eff */
[----:B------:R-:W-:Y:S02]  /*33e0*/  LEA.HI.X.SX32 R9, R59, R40, 0x1, P4 ;  /* 0x000000283b097211 */ /* 0x000fe400020f0eff */
[----:B------:R-:W-:Y:S01]  /*33f0*/  ISETP.GE.AND P5, PT, R3, UR7, PT ;  /* 0x0000000703007c0c */ /* 0x000fe2000bfa6270 */
[----:B------:R0:W4:Y:S01]  /*3400*/  @!P1 LDG.E.U8 R79, desc[UR12][R12.64] ;  /* 0x0000000c0c4f9981 */ /* 0x000122000c1e1100 */
[----:B------:R-:W-:-:S02]  /*3410*/  LOP3.LUT R16, R35, 0x50, RZ, 0xfc, !PT ;  /* 0x0000005023107812 */ /* 0x000fc400078efcff */
[-C--:B------:R-:W-:Y:S01]  /*3420*/  IADD3 R14, P6, PT, R65, R38.reuse, RZ ;  /* 0x00000026410e7210 */ /* 0x080fe20007fde0ff */
[----:B------:R-:W4:Y:S01]  /*3430*/  @!P2 LDG.E.U8 R83, desc[UR12][R8.64] ;  /* 0x0000000c0853a981 */ /* 0x000f22000c1e1100 */
[-C--:B-1----:R-:W-:Y:S02]  /*3440*/  IADD3 R10, P4, PT, R57, R38.reuse, RZ ;  /* 0x00000026390a7210 */ /* 0x082fe40007f9e0ff */
[----:B------:R-:W-:Y:S02]  /*3450*/  ISETP.GE.AND P1, PT, R16, UR7, PT ;  /* 0x0000000710007c0c */ /* 0x000fe4000bf26270 */
[----:B0-----:R-:W-:Y:S02]  /*3460*/  IADD3 R12, P2, PT, R55, R38, RZ ;  /* 0x00000026370c7210 */ /* 0x001fe40007f5e0ff */
[----:B------:R-:W-:Y:S02]  /*3470*/  PRMT R81, RZ, 0x7610, R81 ;  /* 0x00007610ff517816 */ /* 0x000fe40000000051 */
[----:B------:R-:W-:-:S02]  /*3480*/  PRMT R85, RZ, 0x7610, R85 ;  /* 0x00007610ff557816 */ /* 0x000fc40000000055 */
[-C--:B------:R-:W-:Y:S02]  /*3490*/  LEA.HI.X.SX32 R15, R65, R40.reuse, 0x1, P6 ;  /* 0x00000028410f7211 */ /* 0x080fe400030f0eff */
[-C--:B------:R-:W-:Y:S02]  /*34a0*/  LEA.HI.X.SX32 R11, R57, R40.reuse, 0x1, P4 ;  /* 0x00000028390b7211 */ /* 0x080fe400020f0eff */
[----:B------:R-:W-:Y:S01]  /*34b0*/  LEA.HI.X.SX32 R13, R55, R40, 0x1, P2 ;  /* 0x00000028370d7211 */ /* 0x000fe200010f0eff */
[----:B------:R0:W4:Y:S01]  /*34c0*/  @!P5 LDG.E.U8 R81, desc[UR12][R14.64] ;  /* 0x0000000c0e51d981 */ /* 0x000122000c1e1100 */
[----:B------:R-:W-:Y:S02]  /*34d0*/  ISETP.GE.AND P4, PT, R90, UR7, PT ;  /* 0x000000075a007c0c */ /* 0x000fe4000bf86270 */
[----:B------:R-:W-:Y:S01]  /*34e0*/  ISETP.GE.AND P2, PT, R94, UR7, PT ;  /* 0x000000075e007c0c */ /* 0x000fe2000bf46270 */
[----:B------:R1:W4:Y:S01]  /*34f0*/  @!P3 LDG.E.U8 R85, desc[UR12][R10.64] ;  /* 0x0000000c0a55b981 */ /* 0x000322000c1e1100 */
[----:B------:R-:W-:-:S02]  /*3500*/  PRMT R87, RZ, 0x7610, R87 ;  /* 0x00007610ff577816 */ /* 0x000fc40000000057 */
[-C--:B------:R-:W-:Y:S02]  /*3510*/  IADD3 R16, P3, PT, R71, R38.reuse, RZ ;  /* 0x0000002647107210 */ /* 0x080fe40007f7e0ff */
[C---:B0-----:R-:W-:Y:S02]  /*3520*/  IADD3 R14, P5, PT, R75.reuse, R38, RZ ;  /* 0x000000264b0e7210 */ /* 0x041fe40007fbe0ff */
[----:B------:R0:W4:Y:S01]  /*3530*/  @!P1 LDG.E.U8 R87, desc[UR12][R12.64] ;  /* 0x0000000c0c579981 */ /* 0x000122000c1e1100 */
[----:B------:R-:W-:Y:S02]  /*3540*/  PRMT R91, RZ, 0x7610, R91 ;  /* 0x00007610ff5b7816 */ /* 0x000fe4000000005b */
[----:B------:R-:W-:Y:S02]  /*3550*/  PRMT R95, RZ, 0x7610, R95 ;  /* 0x00007610ff5f7816 */ /* 0x000fe4000000005f */
[-C--:B------:R-:W-:Y:S02]  /*3560*/  LEA.HI.X.SX32 R15, R75, R40.reuse, 0x1, P5 ;  /* 0x000000284b0f7211 */ /* 0x080fe400028f0eff */
[----:B------:R-:W-:-:S02]  /*3570*/  LEA.HI.X.SX32 R17, R71, R40, 0x1, P3 ;  /* 0x0000002847117211 */ /* 0x000fc400018f0eff */
[----:B------:R-:W-:Y:S01]  /*3580*/  ISETP.GE.AND P1, PT, R88, UR7, PT ;  /* 0x0000000758007c0c */ /* 0x000fe2000bf26270 */
[----:B------:R-:W4:Y:S01]  /*3590*/  @!P4 LDG.E.U8 R91, desc[UR12][R14.64] ;  /* 0x0000000c0e5bc981 */ /* 0x000f22000c1e1100 */
[----:B------:R-:W-:Y:S02]  /*35a0*/  ISETP.GE.AND P3, PT, R92, UR7, PT ;  /* 0x000000075c007c0c */ /* 0x000fe4000bf66270 */
[----:B------:R-:W-:Y:S01]  /*35b0*/  ISETP.GE.AND P6, PT, R96, UR7, PT ;  /* 0x0000000760007c0c */ /* 0x000fe2000bfc6270 */
[----:B------:R-:W4:Y:S01]  /*35c0*/  @!P2 LDG.E.U8 R95, desc[UR12][R16.64] ;  /* 0x0000000c105fa981 */ /* 0x000f22000c1e1100 */
[-C--:B------:R-:W-:Y:S02]  /*35d0*/  IADD3 R8, P5, PT, R63, R38.reuse, RZ ;  /* 0x000000263f087210 */ /* 0x080fe40007fbe0ff */
[-C--:B-1----:R-:W-:Y:S02]  /*35e0*/  IADD3 R10, P4, PT, R73, R38.reuse, RZ ;  /* 0x00000026490a7210 */ /* 0x082fe40007f9e0ff */
[----:B0-----:R-:W-:-:S02]  /*35f0*/  IADD3 R12, P2, PT, R61, R38, RZ ;  /* 0x000000263d0c7210 */ /* 0x001fc40007f5e0ff */
[----:B------:R-:W-:Y:S02]  /*3600*/  PRMT R89, RZ, 0x7610, R89 ;  /* 0x00007610ff597816 */ /* 0x000fe40000000059 */
[----:B------:R-:W-:Y:S02]  /*3610*/  PRMT R93, RZ, 0x7610, R93 ;  /* 0x00007610ff5d7816 */ /* 0x000fe4000000005d */
[----:B------:R-:W-:Y:S02]  /*3620*/  PRMT R97, RZ, 0x7610, R97 ;  /* 0x00007610ff617816 */ /* 0x000fe40000000061 */
[-C--:B------:R-:W-:Y:S02]  /*3630*/  LEA.HI.X.SX32 R9, R63, R40.reuse, 0x1, P5 ;  /* 0x000000283f097211 */ /* 0x080fe400028f0eff */
[-C--:B------:R-:W-:Y:S02]  /*3640*/  LEA.HI.X.SX32 R11, R73, R40.reuse, 0x1, P4 ;  /* 0x00000028490b7211 */ /* 0x080fe400020f0eff */
[----:B------:R-:W-:Y:S01]  /*3650*/  LEA.HI.X.SX32 R13, R61, R40, 0x1, P2 ;  /* 0x000000283d0d7211 */ /* 0x000fe200010f0eff */
[----:B------:R-:W4:Y:S04]  /*3660*/  @!P1 LDG.E.U8 R89, desc[UR12][R8.64] ;  /* 0x0000000c08599981 */ /* 0x000f28000c1e1100 */
[----:B------:R0:W4:Y:S04]  /*3670*/  @!P3 LDG.E.U8 R93, desc[UR12][R10.64] ;  /* 0x0000000c0a5db981 */ /* 0x000128000c1e1100 */
[----:B------:R1:W4:Y:S01]  /*3680*/  @!P6 LDG.E.U8 R97, desc[UR12][R12.64] ;  /* 0x0000000c0c61e981 */ /* 0x000322000c1e1100 */
[----:B------:R-:W-:Y:S01]  /*3690*/  BAR.SYNC.DEFER_BLOCKING 0x0 ;  /* 0x0000000000007b1d */ /* 0x000fe20000010000 */
[----:B------:R-:W-:-:S02]  /*36a0*/  ISETP.GE.AND P1, PT, R98, UR7, PT ;  /* 0x0000000762007c0c */ /* 0x000fc4000bf26270 */
[C---:B0-----:R-:W-:Y:S02]  /*36b0*/  IADD3 R10, P2, PT, R56.reuse, UR42, RZ ;  /* 0x0000002a380a7c10 */ /* 0x041fe4000ff5e0ff */
[----:B------:R-:W-:Y:S02]  /*36c0*/  IADD3 R8, P3, PT, R56, UR41, RZ ;  /* 0x0000002938087c10 */ /* 0x000fe4000ff7e0ff */
[----:B------:R-:W-:Y:S02]  /*36d0*/  PRMT R189, RZ, 0x7610, R189 ;  /* 0x00007610ffbd7816 */ /* 0x000fe400000000bd */
[----:B------:R-:W-:Y:S02]  /*36e0*/  PRMT R187, RZ, 0x7610, R187 ;  /* 0x00007610ffbb7816 */ /* 0x000fe400000000bb */
[C---:B------:R-:W-:Y:S02]  /*36f0*/  IADD3.X R11, PT, PT, R58.reuse, UR70, RZ, P2, !PT ;  /* 0x000000463a0b7c10 */ /* 0x040fe400097fe4ff */
[----:B------:R-:W-:-:S02]  /*3700*/  IADD3.X R9, PT, PT, R58, UR69, RZ, P3, !PT ;  /* 0x000000453a097c10 */ /* 0x000fc40009ffe4ff */
[C---:B------:R-:W-:Y:S02]  /*3710*/  IADD3 R14, P3, PT, R56.reuse, UR39, RZ ;  /* 0x00000027380e7c10 */ /* 0x040fe4000ff7e0ff */
[C---:B-1----:R-:W-:Y:S02]  /*3720*/  IADD3 R12, P4, PT, R56.reuse, UR38, RZ ;  /* 0x00000026380c7c10 */ /* 0x042fe4000ff9e0ff */
[----:B------:R-:W-:Y:S02]  /*3730*/  IADD3 R18, P2, PT, R56, UR40, RZ ;  /* 0x0000002838127c10 */ /* 0x000fe4000ff5e0ff */
[----:B------:R-:W-:Y:S02]  /*3740*/  PRMT R183, RZ, 0x7610, R183 ;  /* 0x00007610ffb77816 */ /* 0x000fe400000000b7 */
[----:B------:R-:W-:Y:S02]  /*3750*/  PRMT R181, RZ, 0x7610, R181 ;  /* 0x00007610ffb57816 */ /* 0x000fe400000000b5 */
[----:B------:R-:W-:-:S02]  /*3760*/  PRMT R185, RZ, 0x7610, R185 ;  /* 0x00007610ffb97816 */ /* 0x000fc400000000b9 */
[C---:B------:R-:W-:Y:S02]  /*3770*/  IADD3.X R15, PT, PT, R58.reuse, UR67, RZ, P3, !PT ;  /* 0x000000433a0f7c10 */ /* 0x040fe40009ffe4ff */
[----:B------:R-:W-:Y:S02]  /*3780*/  IADD3.X R13, PT, PT, R58, UR66, RZ, P4, !PT ;  /* 0x000000423a0d7c10 */ /* 0x000fe4000a7fe4ff */
[----:B------:R-:W-:Y:S02]  /*3790*/  PRMT R177, RZ, 0x7610, R177 ;  /* 0x00007610ffb17816 */ /* 0x000fe400000000b1 */
[----:B------:R-:W-:Y:S02]  /*37a0*/  PRMT R173, RZ, 0x7610, R173 ;  /* 0x00007610ffad7816 */ /* 0x000fe400000000ad */
[----:B------:R-:W-:Y:S02]  /*37b0*/  PRMT R179, RZ, 0x7610, R179 ;  /* 0x00007610ffb37816 */ /* 0x000fe400000000b3 */
[----:B------:R-:W-:-:S02]  /*37c0*/  PRMT R169, RZ, 0x7610, R169 ;  /* 0x00007610ffa97816 */ /* 0x000fc400000000a9 */
[----:B------:R-:W-:Y:S02]  /*37d0*/  PRMT R167, RZ, 0x7610, R167 ;  /* 0x00007610ffa77816 */ /* 0x000fe400000000a7 */
[----:B------:R-:W-:Y:S02]  /*37e0*/  PRMT R171, RZ, 0x7610, R171 ;  /* 0x00007610ffab7816 */ /* 0x000fe400000000ab */
        /* <DEDUP_REMOVED lines=20> */
[----:B------:R-:W-:Y:S01]  /*3930*/  PRMT R191, RZ, 0x7610, R191 ;  /* 0x00007610ffbf7816 */ /* 0x000fe200000000bf */
[----:B--2---:R0:W-:Y:S04]  /*3940*/  STS.U8 [R52+UR4], R19 ;  /* 0x0000001334007988 */ /* 0x0041e80008000004 */
[----:B-----5:R-:W-:Y:S04]  /*3950*/  STS.U8 [R52+UR4+0x200], R27 ;  /* 0x0002001b34007988 */ /* 0x020fe80008000004 */
[----:B---3--:R-:W-:Y:S04]  /*3960*/  STS.U8 [R52+UR4+0x400], R31 ;  /* 0x0004001f34007988 */ /* 0x008fe80008000004 */
[----:B----4-:R-:W-:Y:S04]  /*3970*/  STS.U8 [R52+UR4+0x600], R79 ;  /* 0x0006004f34007988 */ /* 0x010fe80008000004 */
[----:B------:R-:W-:Y:S01]  /*3980*/  STS.U8 [R52+UR4+0x800], R83 ;  /* 0x0008005334007988 */ /* 0x000fe20008000004 */
[----:B0-----:R-:W-:-:S03]  /*3990*/  IADD3.X R19, PT, PT, R58, UR68, RZ, P2, !PT ;  /* 0x000000443a137c10 */ /* 0x001fc600097fe4ff */
[----:B------:R-:W-:Y:S04]  /*39a0*/  STS.U8 [R52+UR4+0xa00], R87 ;  /* 0x000a005734007988 */ /* 0x000fe80008000004 */
        /* <DEDUP_REMOVED lines=9> */
[----:B------:R-:W-:Y:S01]  /*3a40*/  STS.U8 [R60+UR4+0xf00], R97 ;  /* 0x000f00613c007988 */ /* 0x000fe20008000004 */
[----:B------:R-:W-:Y:S01]  /*3a50*/  BAR.SYNC.DEFER_BLOCKING 0x0 ;  /* 0x0000000000007b1d */ /* 0x000fe20000010000 */
[----:B------:R-:W-:-:S04]  /*3a60*/  IADD3 R16, P2, PT, R56, UR37, RZ ;  /* 0x0000002538107c10 */ /* 0x000fc8000ff5e0ff */
[----:B------:R-:W-:Y:S01]  /*3a70*/  IADD3.X R17, PT, PT, R58, UR65, RZ, P2, !PT ;  /* 0x000000413a117c10 */ /* 0x000fe200097fe4ff */
[----:B------:R0:W2:Y:S04]  /*3a80*/  @!P1 LDG.E.U8 R189, desc[UR12][R10.64] ;  /* 0x0000000c0abd9981 */ /* 0x0000a8000c1e1100 */
[----:B------:R1:W3:Y:S04]  /*3a90*/  @!P1 LDG.E.U8 R187, desc[UR12][R8.64] ;  /* 0x0000000c08bb9981 */ /* 0x0002e8000c1e1100 */
[----:B------:R4:W5:Y:S01]  /*3aa0*/  @!P1 LDG.E.U8 R183, desc[UR12][R14.64] ;  /* 0x0000000c0eb79981 */ /* 0x000962000c1e1100 */
[----:B0-----:R-:W-:-:S03]  /*3ab0*/  IADD3 R10, P3, PT, R56, UR36, RZ ;  /* 0x00000024380a7c10 */ /* 0x001fc6000ff7e0ff */
[----:B------:R0:W2:Y:S01]  /*3ac0*/  @!P1 LDG.E.U8 R181, desc[UR12][R12.64] ;  /* 0x0000000c0cb59981 */ /* 0x0000a2000c1e1100 */
[----:B-1----:R-:W-:Y:S02]  /*3ad0*/  IADD3 R8, P4, PT, R56, UR34, RZ ;  /* 0x0000002238087c10 */ /* 0x002fe4000ff9e0ff */
[C---:B------:R-:W-:Y:S01]  /*3ae0*/  IADD3.X R11, PT, PT, R58.reuse, UR64, RZ, P3, !PT ;  /* 0x000000403a0b7c10 */ /* 0x040fe20009ffe4ff */
[----:B------:R1:W2:Y:S01]  /*3af0*/  @!P1 LDG.E.U8 R185, desc[UR12][R18.64] ;  /* 0x0000000c12b99981 */ /* 0x0002a2000c1e1100 */
[----:B------:R-:W-:Y:S02]  /*3b00*/  IADD3.X R9, PT, PT, R58, UR62, RZ, P4, !PT ;  /* 0x0000003e3a097c10 */ /* 0x000fe4000a7fe4ff */
[C---:B----4-:R-:W-:Y:S01]  /*3b10*/  IADD3 R14, P3, PT, R56.reuse, UR32, RZ ;  /* 0x00000020380e7c10 */ /* 0x050fe2000ff7e0ff */
[----:B------:R4:W2:Y:S01]  /*3b20*/  @!P1 LDG.E.U8 R177, desc[UR12][R10.64] ;  /* 0x0000000c0ab19981 */ /* 0x0008a2000c1e1100 */
[----:B0-----:R-:W-:Y:S02]  /*3b30*/  IADD3 R12, P4, PT, R56, UR31, RZ ;  /* 0x0000001f380c7c10 */ /* 0x001fe4000ff9e0ff */
[----:B------:R-:W-:Y:S01]  /*3b40*/  IADD3.X R15, PT, PT, R58, UR60, RZ, P3, !PT ;  /* 0x0000003c3a0f7c10 */ /* 0x000fe20009ffe4ff */
[----:B------:R0:W2:Y:S01]  /*3b50*/  @!P1 LDG.E.U8 R173, desc[UR12][R8.64] ;  /* 0x0000000c08ad9981 */ /* 0x0000a2000c1e1100 */
[----:B-1----:R-:W-:-:S02]  /*3b60*/  IADD3 R18, P2, PT, R56, UR33, RZ ;  /* 0x0000002138127c10 */ /* 0x002fc4000ff5e0ff */
        /* <DEDUP_REMOVED lines=39> */
[C---:B----4-:R-:W-:Y:S01]  /*3de0*/  IADD3 R10, P3, PT, R56.reuse, R41, RZ ;  /* 0x00000029380a7210 */ /* 0x050fe20007f7e0ff */
[----:B------:R4:W2:Y:S01]  /*3df0*/  @!P1 LDG.E.U8 R143, desc[UR12][R14.64] ;  /* 0x0000000c0e8f9981 */ /* 0x0008a2000c1e1100 */
[----:B0-----:R-:W-:-:S03]  /*3e00*/  IADD3 R8, P4, PT, R56, R39, RZ ;  /* 0x0000002738087210 */ /* 0x001fc60007f9e0ff */
[----:B------:R0:W2:Y:S01]  /*3e10*/  @!P1 LDG.E.U8 R145, desc[UR12][R18.64] ;  /* 0x0000000c12919981 */ /* 0x0000a2000c1e1100 */
[----:B-1----:R-:W-:Y:S01]  /*3e20*/  IADD3 R16, P2, PT, R56, UR16, RZ ;  /* 0x0000001038107c10 */ /* 0x002fe2000ff5e0ff */
[C---:B------:R-:W-:Y:S02]  /*3e30*/  IMAD.X R9, R58.reuse, 0x1, R42, P4 ;  /* 0x000000013a097824 */ /* 0x040fe400020e062a */
[----:B------:R1:W2:Y:S01]  /*3e40*/  @!P1 LDG.E.U8 R139, desc[UR12][R12.64] ;  /* 0x0000000c0c8b9981 */ /* 0x0002a2000c1e1100 */
[C---:B------:R-:W-:Y:S01]  /*3e50*/  IMAD.X R11, R58.reuse, 0x1, R43, P3 ;  /* 0x000000013a0b7824 */ /* 0x040fe200018e062b */
[----:B------:R-:W-:Y:S02]  /*3e60*/  IADD3.X R17, PT, PT, R58, UR44, RZ, P2, !PT ;  /* 0x0000002c3a117c10 */ /* 0x000fe400097fe4ff */
[C---:B----4-:R-:W-:Y:S01]  /*3e70*/  IADD3 R14, P3, PT, R56.reuse, UR15, RZ ;  /* 0x0000000f380e7c10 */ /* 0x050fe2000ff7e0ff */
[----:B------:R4:W2:Y:S01]  /*3e80*/  @!P1 LDG.E.U8 R129, desc[UR12][R8.64] ;  /* 0x0000000c08819981 */ /* 0x0008a2000c1e1100 */
[----:B0-----:R-:W-:-:S03]  /*3e90*/  IADD3 R18, P2, PT, R56, UR18, RZ ;  /* 0x0000001238127c10 */ /* 0x001fc6000ff5e0ff */
[----:B------:R-:W-:Y:S01]  /*3ea0*/  LDS.U8 R24, [R36+UR4] ;  /* 0x0000000424187984 */ /* 0x000fe20008000000 */
[----:B-1----:R-:W-:Y:S02]  /*3eb0*/  IADD3 R12, P4, PT, R56, UR14, RZ ;  /* 0x0000000e380c7c10 */ /* 0x002fe4000ff9e0ff */
[C---:B------:R-:W-:Y:S01]  /*3ec0*/  IADD3.X R19, PT, PT, R58.reuse, UR46, RZ, P2, !PT ;  /* 0x0000002e3a137c10 */ /* 0x040fe200097fe4ff */
[----:B------:R0:W3:Y:S01]  /*3ed0*/  @!P1 LDG.E.U8 R137, desc[UR12][R16.64] ;  /* 0x0000000c10899981 */ /* 0x0000e2000c1e1100 */
[C---:B------:R-:W-:Y:S02]  /*3ee0*/  IADD3.X R15, PT, PT, R58.reuse, UR11, RZ, P3, !PT ;  /* 0x0000000b3a0f7c10 */ /* 0x040fe40009ffe4ff */
[----:B------:R-:W-:Y:S01]  /*3ef0*/  IADD3.X R13, PT, PT, R58, UR10, RZ, P4, !PT ;  /* 0x0000000a3a0d7c10 */ /* 0x000fe2000a7fe4ff */
[----:B------:R1:W5:Y:S01]  /*3f00*/  @!P1 LDG.E.U8 R131, desc[UR12][R10.64] ;  /* 0x0000000c0a839981 */ /* 0x000362000c1e1100 */
[----:B----4-:R-:W-:-:S03]  /*3f10*/  IADD3 R8, P4, PT, R56, UR27, RZ ;  /* 0x0000001b38087c10 */ /* 0x010fc6000ff9e0ff */
[----:B------:R-:W4:Y:S01]  /*3f20*/  @!P1 LDG.E.U8 R141, desc[UR12][R18.64] ;  /* 0x0000000c128d9981 */ /* 0x000f22000c1e1100 */
[----:B0-----:R-:W-:-:S03]  /*3f30*/  IADD3 R16, P2, PT, R56, UR43, RZ ;  /* 0x0000002b38107c10 */ /* 0x001fc6000ff5e0ff */
[----:B------:R-:W4:Y:S01]  /*3f40*/  @!P1 LDG.E.U8 R133, desc[UR12][R12.64] ;  /* 0x0000000c0c859981 */ /* 0x000f22000c1e1100 */
[----:B-1----:R-:W-:Y:S02]  /*3f50*/  IADD3 R10, P3, PT, R56, UR35, RZ ;  /* 0x00000023380a7c10 */ /* 0x002fe4000ff7e0ff */
[C---:B------:R-:W-:Y:S01]  /*3f60*/  IADD3.X R9, PT, PT, R58.reuse, UR55, RZ, P4, !PT ;  /* 0x000000373a097c10 */ /* 0x040fe2000a7fe4ff */
[----:B------:R-:W4:Y:S01]  /*3f70*/  @!P1 LDG.E.U8 R135, desc[UR12][R14.64] ;  /* 0x0000000c0e879981 */ /* 0x000f22000c1e1100 */
[C---:B------:R-:W-:Y:S02]  /*3f80*/  IADD3.X R11, PT, PT, R58.reuse, UR63, RZ, P3, !PT ;  /* 0x0000003f3a0b7c10 */ /* 0x040fe40009ffe4ff */
[----:B------:R-:W-:Y:S01]  /*3f90*/  IADD3.X R17, PT, PT, R58, UR71, RZ, P2, !PT ;  /* 0x000000473a117c10 */ /* 0x000fe200097fe4ff */
[----:B------:R0:W4:Y:S04]  /*3fa0*/  @!P1 LDG.E.U8 R159, desc[UR12][R8.64] ;  /* 0x0000000c089f9981 */ /* 0x000128000c1e1100 */
[----:B------:R1:W4:Y:S04]  /*3fb0*/  @!P1 LDG.E.U8 R175, desc[UR12][R10.64] ;  /* 0x0000000c0aaf9981 */ /* 0x000328000c1e1100 */
[----:B------:R-:W4:Y:S04]  /*3fc0*/  @!P1 LDG.E.U8 R191, desc[UR12][R16.64] ;  /* 0x0000000c10bf9981 */ /* 0x000f28000c1e1100 */
[----:B------:R-:W0:Y:S04]  /*3fd0*/  LDS.U8 R25, [R36+UR4+0x20] ;  /* 0x0000200424197984 */ /* 0x000e280008000000 */
[----:B------:R-:W-:Y:S04]  /*3fe0*/  LDS.U8 R26, [R36+UR4+0x40] ;  /* 0x00004004241a7984 */ /* 0x000fe80008000000 */
[----:B------:R-:W-:Y:S04]  /*3ff0*/  LDS.U8 R27, [R36+UR4+0x60] ;  /* 0x00006004241b7984 */ /* 0x000fe80008000000 */
[----:B------:R-:W-:Y:S04]  /*4000*/  LDS.U8 R28, [R36+UR4+0x200] ;  /* 0x00020004241c7984 */ /* 0x000fe80008000000 */
[----:B------:R-:W0:Y:S04]  /*4010*/  LDS.U8 R29, [R36+UR4+0x220] ;  /* 0x00022004241d7984 */ /* 0x000e280008000000 */
[----:B------:R-:W-:Y:S04]  /*4020*/  LDS.U8 R30, [R36+UR4+0x240] ;  /* 0x00024004241e7984 */ /* 0x000fe80008000000 */
        /* <DEDUP_REMOVED lines=25> */
[----:B0-----:R-:W-:Y:S04]  /*41c0*/  LDS.U8 R8, [R44+UR4] ;  /* 0x000000042c087984 */ /* 0x001fe80008000000 */
[----:B------:R-:W0:Y:S04]  /*41d0*/  LDS.U8 R9, [R44+UR4+0x20] ;  /* 0x000020042c097984 */ /* 0x000e280008000000 */
[----:B------:R-:W-:Y:S04]  /*41e0*/  LDS.U8 R112, [R44+UR4+0x40] ;  /* 0x000040042c707984 */ /* 0x000fe80008000000 */
[----:B------:R-:W-:Y:S04]  /*41f0*/  LDS.U8 R113, [R44+UR4+0x60] ;  /* 0x000060042c717984 */ /* 0x000fe80008000000 */
[----:B-1----:R-:W-:Y:S04]  /*4200*/  LDS.U8 R10, [R44+UR4+0x200] ;  /* 0x000200042c0a7984 */ /* 0x002fe80008000000 */
[----:B------:R-:W1:Y:S04]  /*4210*/  LDS.U8 R11, [R44+UR4+0x220] ;  /* 0x000220042c0b7984 */ /* 0x000e680008000000 */
        /* <DEDUP_REMOVED lines=25> */
[----:B------:R-:W-:Y:S01]  /*43b0*/  LDS.U8 R64, [R44+UR4+0xe60] ;  /* 0x000e60042c407984 */ /* 0x000fe20008000000 */
[----:B------:R-:W-:Y:S06]  /*43c0*/  BAR.SYNC.DEFER_BLOCKING 0x0 ;  /* 0x0000000000007b1d */ /* 0x000fec0000010000 */
[----:B--2---:R-:W-:Y:S04]  /*43d0*/  STS.U8 [R54+UR4], R129 ;  /* 0x0000008136007988 */ /* 0x004fe80008000004 */
[----:B---3--:R-:W-:Y:S04]  /*43e0*/  STS.U8 [R54+UR4+0x400], R137 ;  /* 0x0004008936007988 */ /* 0x008fe80008000004 */
[----:B------:R-:W-:Y:S04]  /*43f0*/  STS.U8 [R54+UR4+0x800], R145 ;  /* 0x0008009136007988 */ /* 0x000fe80008000004 */
[----:B------:R-:W-:Y:S04]  /*4400*/  STS.U8 [R54+UR4+0xc00], R153 ;  /* 0x000c009936007988 */ /* 0x000fe80008000004 */
[----:B------:R-:W-:Y:S04]  /*4410*/  STS.U8 [R54+UR4+0x1000], R161 ;  /* 0x001000a136007988 */ /* 0x000fe80008000004 */
[----:B------:R-:W-:Y:S04]  /*4420*/  STS.U8 [R54+UR4+0x1400], R169 ;  /* 0x001400a936007988 */ /* 0x000fe80008000004 */
[----:B------:R-:W-:Y:S04]  /*4430*/  STS.U8 [R54+UR4+0x1800], R177 ;  /* 0x001800b136007988 */ /* 0x000fe80008000004 */
[----:B------:R-:W-:Y:S04]  /*4440*/  STS.U8 [R54+UR4+0x1c00], R185 ;  /* 0x001c00b936007988 */ /* 0x000fe80008000004 */
[----:B-----5:R-:W-:Y:S04]  /*4450*/  STS.U8 [R62+UR4+0x100], R131 ;  /* 0x000100833e007988 */ /* 0x020fe80008000004 */
[----:B------:R-:W-:Y:S04]  /*4460*/  STS.U8 [R62+UR4+0x500], R139 ;  /* 0x0005008b3e007988 */ /* 0x000fe80008000004 */
[----:B------:R-:W-:Y:S04]  /*4470*/  STS.U8 [R62+UR4+0x900], R147 ;  /* 0x000900933e007988 */ /* 0x000fe80008000004 */
[----:B------:R-:W-:Y:S04]  /*4480*/  STS.U8 [R62+UR4+0xd00], R155 ;  /* 0x000d009b3e007988 */ /* 0x000fe80008000004 */
[----:B------:R-:W-:Y:S04]  /*4490*/  STS.U8 [R62+UR4+0x1100], R163 ;  /* 0x001100a33e007988 */ /* 0x000fe80008000004 */
[----:B------:R-:W-:Y:S04]  /*44a0*/  STS.U8 [R62+UR4+0x1500], R171 ;  /* 0x001500ab3e007988 */ /* 0x000fe80008000004 */
[----:B------:R-:W-:Y:S04]  /*44b0*/  STS.U8 [R62+UR4+0x1900], R179 ;  /* 0x001900b33e007988 */ /* 0x000fe80008000004 */
[----:B------:R-:W-:Y:S04]  /*44c0*/  STS.U8 [R62+UR4+0x1d00], R187 ;  /* 0x001d00bb3e007988 */ /* 0x000fe80008000004 */
[----:B----4-:R-:W-:Y:S04]  /*44d0*/  STS.U8 [R48+UR4+0x200], R133 ;  /* 0x0002008530007988 */ /* 0x010fe80008000004 */
        /* <DEDUP_REMOVED lines=15> */
[----:B------:R-:W-:Y:S06]  /*45d0*/  BAR.SYNC.DEFER_BLOCKING 0x0 ;  /* 0x0000000000007b1d */ /* 0x000fec0000010000 */
[----:B------:R-:W2:Y:S04]  /*45e0*/  LDSM.16.M88.4 R16, [R34+UR4] ;  /* 0x000000042210783b */ /* 0x000ea80008000200 */
[----:B------:R-:W3:Y:S01]  /*45f0*/  LDSM.16.M88.4 R12, [R34+UR4+0x1000] ;  /* 0x00100004220c783b */ /* 0x000ee20008000200 */
[----:B------:R-:W-:-:S02]  /*4600*/  IMAD R24, R25, 0x100, R24 ;  /* 0x0000010019187824 */ /* 0x000fc400078e0218 */
[----:B------:R-:W-:Y:S02]  /*4610*/  IMAD R28, R29, 0x100, R28 ;  /* 0x000001001d1c7824 */ /* 0x000fe400078e021c */
[----:B0-----:R-:W-:Y:S02]  /*4620*/  IMAD R9, R9, 0x100, R8 ;  /* 0x0000010009097824 */ /* 0x001fe400078e0208 */
[----:B-1----:R-:W-:Y:S01]  /*4630*/  IMAD R11, R11, 0x100, R10 ;  /* 0x000001000b0b7824 */ /* 0x002fe200078e020a */
[----:B------:R-:W-:Y:S02]  /*4640*/  F2FP.F16.E4M3.UNPACK_B R8, R24 ;  /* 0x00000018ff08723e */ /* 0x000fe400020006ff */
[----:B------:R-:W-:Y:S02]  /*4650*/  F2FP.F16.E4M3.UNPACK_B R10, R28 ;  /* 0x0000001cff0a723e */ /* 0x000fe400020006ff */
[----:B------:R-:W-:Y:S02]  /*4660*/  F2FP.F16.E4M3.UNPACK_B R9, R9 ;  /* 0x00000009ff09723e */ /* 0x000fe400020006ff */
[----:B------:R-:W-:Y:S01]  /*4670*/  F2FP.F16.E4M3.UNPACK_B R11, R11 ;  /* 0x0000000bff0b723e */ /* 0x000fe200020006ff */
[----:B------:R-:W-:-:S02]  /*4680*/  IMAD R28, R27, 0x100, R26 ;  /* 0x000001001b1c7824 */ /* 0x000fc400078e021a */
[----:B------:R-:W-:Y:S02]  /*4690*/  IMAD R30, R31, 0x100, R30 ;  /* 0x000001001f1e7824 */ /* 0x000fe400078e021e */
[----:B------:R-:W-:Y:S02]  /*46a0*/  IMAD R112, R113, 0x100, R112 ;  /* 0x0000010071707824 */ /* 0x000fe400078e0270 */
[----:B------:R-:W-:Y:S01]  /*46b0*/  IMAD R114, R115, 0x100, R114 ;  /* 0x0000010073727824 */ /* 0x000fe200078e0272 */
[----:B--2---:R-:W-:Y:S02]  /*46c0*/  F2FP.F16.E4M3.UNPACK_B R24, R16 ;  /* 0x00000010ff18723e */ /* 0x004fe400020006ff */
[----:B------:R-:W-:Y:S02]  /*46d0*/  F2FP.F16.E4M3.UNPACK_B R25, R17 ;  /* 0x00000011ff19723e */ /* 0x000fe400020006ff */
[----:B---3--:R-:W-:Y:S02]  /*46e0*/  F2FP.F16.E4M3.UNPACK_B R128, R12 ;  /* 0x0000000cff80723e */ /* 0x008fe400020006ff */
[----:B------:R-:W-:-:S03]  /*46f0*/  F2FP.F16.E4M3.UNPACK_B R129, R13 ;  /* 0x0000000dff81723e */ /* 0x000fc600020006ff */
[----:B------:R-:W-:Y:S01]  /*4700*/  HMMA.16816.F32 R20, R8, R24, R20 ;  /* 0x000000180814723c */ /* 0x000fe20000001814 */
[----:B------:R-:W-:Y:S02]  /*4710*/  F2FP.F16.E4M3.UNPACK_B R16, R16.H1 ;  /* 0x00000010ff10723e */ /* 0x000fe400030006ff */
[----:B------:R-:W-:-:S05]  /*4720*/  F2FP.F16.E4M3.UNPACK_B R17, R17.H1 ;  /* 0x00000011ff11723e */ /* 0x000fca00030006ff */
[----:B------:R-:W-:Y:S01]  /*4730*/  HMMA.16816.F32 R24, R8, R128, R4 ;  /* 0x000000800818723c */ /* 0x000fe20000001804 */
[----:B------:R-:W-:Y:S02]  /*4740*/  F2FP.F16.E4M3.UNPACK_B R4, R28 ;  /* 0x0000001cff04723e */ /* 0x000fe400020006ff */
[----:B------:R-:W-:Y:S02]  /*4750*/  F2FP.F16.E4M3.UNPACK_B R6, R30 ;  /* 0x0000001eff06723e */ /* 0x000fe400020006ff */
[----:B------:R-:W-:Y:S02]  /*4760*/  F2FP.F16.E4M3.UNPACK_B R5, R112 ;  /* 0x00000070ff05723e */ /* 0x000fe400020006ff */
[----:B------:R-:W-:Y:S02]  /*4770*/  F2FP.F16.E4M3.UNPACK_B R7, R114 ;  /* 0x00000072ff07723e */ /* 0x000fe400020006ff */
[----:B------:R-:W-:Y:S02]  /*4780*/  F2FP.F16.E4M3.UNPACK_B R12, R12.H1 ;  /* 0x0000000cff0c723e */ /* 0x000fe400030006ff */
[----:B------:R-:W-:-:S03]  /*4790*/  F2FP.F16.E4M3.UNPACK_B R13, R13.H1 ;  /* 0x0000000dff0d723e */ /* 0x000fc600030006ff */
[C---:B------:R-:W-:Y:S01]  /*47a0*/  HMMA.16816.F32 R20, R4.reuse, R16, R20 ;  /* 0x000000100414723c */ /* 0x040fe20000001814 */
[----:B------:R-:W-:Y:S02]  /*47b0*/  IMAD R28, R101, 0x100, R100 ;  /* 0x00000100651c7824 */ /* 0x000fe400078e0264 */
[----:B------:R-:W-:Y:S02]  /*47c0*/  IMAD R30, R105, 0x100, R104 ;  /* 0x00000100691e7824 */ /* 0x000fe400078e0268 */
[----:B------:R-:W-:Y:S02]  /*47d0*/  IMAD R29, R117, 0x100, R116 ;  /* 0x00000100751d7824 */ /* 0x000fe400078e0274 */
[----:B------:R-:W-:Y:S01]  /*47e0*/  IMAD R31, R121, 0x100, R120 ;  /* 0x00000100791f7824 */ /* 0x000fe200078e0278 */
[----:B------:R-:W-:Y:S01]  /*47f0*/  HMMA.16816.F32 R24, R4, R12, R24 ;  /* 0x0000000c0418723c */ /* 0x000fe20000001818 */
[----:B------:R-:W-:Y:S01]  /*4800*/  F2FP.F16.E4M3.UNPACK_B R28, R28 ;  /* 0x0000001cff1c723e */ /* 0x000fe200020006ff */
[----:B------:R-:W0:Y:S01]  /*4810*/  LDSM.16.M88.4 R4, [R50+UR4] ;  /* 0x000000043204783b */ /* 0x000e220008000200 */
[----:B------:R-:W-:-:S02]  /*4820*/  F2FP.F16.E4M3.UNPACK_B R30, R30 ;  /* 0x0000001eff1e723e */ /* 0x000fc400020006ff */
[----:B------:R-:W-:Y:S02]  /*4830*/  F2FP.F16.E4M3.UNPACK_B R29, R29 ;  /* 0x0000001dff1d723e */ /* 0x000fe400020006ff */
[----:B------:R-:W-:Y:S02]  /*4840*/  F2FP.F16.E4M3.UNPACK_B R31, R31 ;  /* 0x0000001fff1f723e */ /* 0x000fe400020006ff */
[----:B------:R-:W-:Y:S02]  /*4850*/  F2FP.F16.E4M3.UNPACK_B R8, R18 ;  /* 0x00000012ff08723e */ /* 0x000fe400020006ff */
[----:B------:R-:W-:Y:S02]  /*4860*/  F2FP.F16.E4M3.UNPACK_B R9, R19 ;  /* 0x00000013ff09723e */ /* 0x000fe400020006ff */
[----:B------:R-:W-:Y:S02]  /*4870*/  F2FP.F16.E4M3.UNPACK_B R12, R14 ;  /* 0x0000000eff0c723e */ /* 0x000fe400020006ff */
[----:B------:R-:W-:-:S03]  /*4880*/  F2FP.F16.E4M3.UNPACK_B R13, R15 ;  /* 0x0000000fff0d723e */ /* 0x000fc600020006ff */
[C---:B------:R-:W-:Y:S01]  /*4890*/  HMMA.16816.F32 R20, R28.reuse, R8, R20 ;  /* 0x000000081c14723c */ /* 0x040fe20000001814 */
[----:B------:R-:W1:Y:S01]  /*48a0*/  LDSM.16.M88.4 R8, [R50+UR4+0x1000] ;  /* 0x001000043208783b */ /* 0x000e620008000200 */
[----:B------:R-:W-:Y:S02]  /*48b0*/  IMAD R16, R103, 0x100, R102 ;  /* 0x0000010067107824 */ /* 0x000fe400078e0266 */
[----:B------:R-:W-:Y:S02]  /*48c0*/  IMAD R106, R107, 0x100, R106 ;  /* 0x000001006b6a7824 */ /* 0x000fe400078e026a */
[----:B------:R-:W-:Y:S02]  /*48d0*/  IMAD R17, R119, 0x100, R118 ;  /* 0x0000010077117824 */ /* 0x000fe400078e0276 */
[----:B------:R-:W-:Y:S01]  /*48e0*/  IMAD R122, R123, 0x100, R122 ;  /* 0x000001007b7a7824 */ /* 0x000fe200078e027a */
[----:B------:R-:W-:Y:S01]  /*48f0*/  HMMA.16816.F32 R24, R28, R12, R24 ;  /* 0x0000000c1c18723c */ /* 0x000fe20000001818 */
[----:B------:R-:W-:-:S02]  /*4900*/  F2FP.F16.E4M3.UNPACK_B R28, R18.H1 ;  /* 0x00000012ff1c723e */ /* 0x000fc400030006ff */
[----:B------:R-:W-:Y:S02]  /*4910*/  F2FP.F16.E4M3.UNPACK_B R29, R19.H1 ;  /* 0x00000013ff1d723e */ /* 0x000fe400030006ff */
[----:B------:R-:W-:Y:S02]  /*4920*/  F2FP.F16.E4M3.UNPACK_B R16, R16 ;  /* 0x00000010ff10723e */ /* 0x000fe400020006ff */
[----:B------:R-:W-:Y:S02]  /*4930*/  F2FP.F16.E4M3.UNPACK_B R18, R106 ;  /* 0x0000006aff12723e */ /* 0x000fe400020006ff */
[----:B------:R-:W-:Y:S02]  /*4940*/  F2FP.F16.E4M3.UNPACK_B R17, R17 ;  /* 0x00000011ff11723e */ /* 0x000fe400020006ff */
[----:B------:R-:W-:Y:S02]  /*4950*/  F2FP.F16.E4M3.UNPACK_B R19, R122 ;  /* 0x0000007aff13723e */ /* 0x000fe400020006ff */
[----:B------:R-:W-:-:S02]  /*4960*/  F2FP.F16.E4M3.UNPACK_B R30, R14.H1 ;  /* 0x0000000eff1e723e */ /* 0x000fc400030006ff */
[----:B------:R-:W-:-:S03]  /*4970*/  F2FP.F16.E4M3.UNPACK_B R31, R15.H1 ;  /* 0x0000000fff1f723e */ /* 0x000fc600030006ff */
[C---:B------:R-:W-:Y:S01]  /*4980*/  HMMA.16816.F32 R20, R16.reuse, R28, R20 ;  /* 0x0000001c1014723c */ /* 0x040fe20000001814 */
[----:B------:R-:W-:Y:S02]  /*4990*/  IMAD R12, R109, 0x100, R108 ;  /* 0x000001006d0c7824 */ /* 0x000fe400078e026c */
[----:B------:R-:W-:Y:S02]  /*49a0*/  IMAD R14, R111, 0x100, R110 ;  /* 0x000001006f0e7824 */ /* 0x000fe400078e026e */
[----:B------:R-:W-:Y:S02]  /*49b0*/  IMAD R13, R125, 0x100, R124 ;  /* 0x000001007d0d7824 */ /* 0x000fe400078e027c */
[----:B------:R-:W-:Y:S01]  /*49c0*/  IMAD R15, R127, 0x100, R126 ;  /* 0x000001007f0f7824 */ /* 0x000fe200078e027e */
[----:B------:R-:W-:Y:S01]  /*49d0*/  HMMA.16816.F32 R24, R16, R30, R24 ;  /* 0x0000001e1018723c */ /* 0x000fe20000001818 */
[----:B------:R-:W-:Y:S02]  /*49e0*/  F2FP.F16.E4M3.UNPACK_B R12, R12 ;  /* 0x0000000cff0c723e */ /* 0x000fe400020006ff */
[----:B------:R-:W-:-:S02]  /*49f0*/  F2FP.F16.E4M3.UNPACK_B R14, R14 ;  /* 0x0000000eff0e723e */ /* 0x000fc400020006ff */
[----:B------:R-:W-:Y:S02]  /*4a00*/  F2FP.F16.E4M3.UNPACK_B R13, R13 ;  /* 0x0000000dff0d723e */ /* 0x000fe400020006ff */
[----:B------:R-:W-:Y:S02]  /*4a10*/  F2FP.F16.E4M3.UNPACK_B R15, R15 ;  /* 0x0000000fff0f723e */ /* 0x000fe400020006ff */
[----:B0-----:R-:W-:Y:S02]  /*4a20*/  F2FP.F16.E4M3.UNPACK_B R16, R4 ;  /* 0x00000004ff10723e */ /* 0x001fe400020006ff */
[----:B------:R-:W-:-:S07]  /*4a30*/  F2FP.F16.E4M3.UNPACK_B R17, R5 ;  /* 0x00000005ff11723e */ /* 0x000fce00020006ff */
[----:B------:R-:W-:Y:S01]  /*4a40*/  HMMA.16816.F32 R20, R12, R16, R20 ;  /* 0x000000100c14723c */ /* 0x000fe20000001814 */
[----:B-1----:R-:W-:Y:S02]  /*4a50*/  F2FP.F16.E4M3.UNPACK_B R16, R8 ;  /* 0x00000008ff10723e */ /* 0x002fe400020006ff */
[----:B------:R-:W-:-:S07]  /*4a60*/  F2FP.F16.E4M3.UNPACK_B R17, R9 ;  /* 0x00000009ff11723e */ /* 0x000fce00020006ff */
[----:B------:R-:W-:Y:S01]  /*4a70*/  HMMA.16816.F32 R24, R12, R16, R24 ;  /* 0x000000100c18723c */ /* 0x000fe20000001818 */
[----:B------:R-:W-:Y:S02]  /*4a80*/  IMAD R86, R99, 0x100, R86 ;  /* 0x0000010063567824 */ /* 0x000fe400078e0256 */
[----:B------:R-:W-:Y:S02]  /*4a90*/  IMAD R84, R84, 0x100, R97 ;  /* 0x0000010054547824 */ /* 0x000fe400078e0261 */
[----:B------:R-:W-:Y:S02]  /*4aa0*/  IMAD R82, R95, 0x100, R82 ;  /* 0x000001005f527824 */ /* 0x000fe400078e0252 */
[----:B------:R-:W-:Y:S01]  /*4ab0*/  IMAD R80, R80, 0x100, R93 ;  /* 0x0000010050507824 */ /* 0x000fe200078e025d */
[----:B------:R-:W-:Y:S02]  /*4ac0*/  F2FP.F16.E4M3.UNPACK_B R12, R86 ;  /* 0x00000056ff0c723e */ /* 0x000fe400020006ff */
[----:B------:R-:W-:-:S02]  /*4ad0*/  F2FP.F16.E4M3.UNPACK_B R14, R84 ;  /* 0x00000054ff0e723e */ /* 0x000fc400020006ff */
[----:B------:R-:W-:Y:S02]  /*4ae0*/  F2FP.F16.E4M3.UNPACK_B R13, R82 ;  /* 0x00000052ff0d723e */ /* 0x000fe400020006ff */
[----:B------:R-:W-:Y:S02]  /*4af0*/  F2FP.F16.E4M3.UNPACK_B R15, R80 ;  /* 0x00000050ff0f723e */ /* 0x000fe400020006ff */
[----:B------:R-:W-:Y:S02]  /*4b00*/  F2FP.F16.E4M3.UNPACK_B R4, R4.H1 ;  /* 0x00000004ff04723e */ /* 0x000fe400030006ff */
[----:B------:R-:W-:Y:S02]  /*4b10*/  F2FP.F16.E4M3.UNPACK_B R5, R5.H1 ;  /* 0x00000005ff05723e */ /* 0x000fe400030006ff */
[----:B------:R-:W-:Y:S02]  /*4b20*/  F2FP.F16.E4M3.UNPACK_B R8, R8.H1 ;  /* 0x00000008ff08723e */ /* 0x000fe400030006ff */
[----:B------:R-:W-:-:S03]  /*4b30*/  F2FP.F16.E4M3.UNPACK_B R9, R9.H1 ;  /* 0x00000009ff09723e */ /* 0x000fc600030006ff */
[----:B------:R-:W-:Y:S01]  /*4b40*/  HMMA.16816.F32 R20, R12, R4, R20 ;  /* 0x000000040c14723c */ /* 0x000fe20000001814 */
[----:B------:R-:W-:-:S07]  /*4b50*/  IMAD R78, R78, 0x100, R91 ;  /* 0x000001004e4e7824 */ /* 0x000fce00078e025b */
[----:B------:R-:W-:Y:S01]  /*4b60*/  HMMA.16816.F32 R24, R12, R8, R24 ;  /* 0x000000080c18723c */ /* 0x000fe20000001818 */
[----:B------:R-:W-:Y:S02]  /*4b70*/  IMAD R72, R72, 0x100, R89 ;  /* 0x0000010048487824 */ /* 0x000fe400078e0259 */
[----:B------:R-:W-:Y:S02]  /*4b80*/  IMAD R76, R87, 0x100, R76 ;  /* 0x00000100574c7824 */ /* 0x000fe400078e024c */
[----:B------:R-:W-:Y:S01]  /*4b90*/  IMAD R74, R74, 0x100, R85 ;  /* 0x000001004a4a7824 */ /* 0x000fe200078e0255 */
[----:B------:R-:W-:Y:S02]  /*4ba0*/  F2FP.F16.E4M3.UNPACK_B R12, R78 ;  /* 0x0000004eff0c723e */ /* 0x000fe400020006ff */
[----:B------:R-:W-:Y:S02]  /*4bb0*/  F2FP.F16.E4M3.UNPACK_B R14, R72 ;  /* 0x00000048ff0e723e */ /* 0x000fe400020006ff */
[----:B------:R-:W-:-:S02]  /*4bc0*/  F2FP.F16.E4M3.UNPACK_B R13, R76 ;  /* 0x0000004cff0d723e */ /* 0x000fc400020006ff */
[----:B------:R-:W-:Y:S02]  /*4bd0*/  F2FP.F16.E4M3.UNPACK_B R15, R74 ;  /* 0x0000004aff0f723e */ /* 0x000fe400020006ff */
[----:B------:R-:W-:Y:S02]  /*4be0*/  F2FP.F16.E4M3.UNPACK_B R4, R6 ;  /* 0x00000006ff04723e */ /* 0x000fe400020006ff */
[----:B------:R-:W-:Y:S02]  /*4bf0*/  F2FP.F16.E4M3.UNPACK_B R5, R7 ;  /* 0x00000007ff05723e */ /* 0x000fe400020006ff */
[----:B------:R-:W-:Y:S02]  /*4c00*/  F2FP.F16.E4M3.UNPACK_B R8, R10 ;  /* 0x0000000aff08723e */ /* 0x000fe400020006ff */
[----:B------:R-:W-:-:S03]  /*4c10*/  F2FP.F16.E4M3.UNPACK_B R9, R11 ;  /* 0x0000000bff09723e */ /* 0x000fc600020006ff */
[----:B------:R-:W-:Y:S01]  /*4c20*/  HMMA.16816.F32 R20, R12, R4, R20 ;  /* 0x000000040c14723c */ /* 0x000fe20000001814 */
[----:B------:R-:W-:-:S07]  /*4c30*/  UIADD3 UR40, UP0, UPT, UR5, UR40, URZ ;  /* 0x0000002805287290 */ /* 0x000fce000ff1e0ff */
[----:B------:R-:W-:Y:S01]  /*4c40*/  HMMA.16816.F32 R24, R12, R8, R24 ;  /* 0x000000080c18723c */ /* 0x000fe20000001818 */
[----:B------:R-:W-:Y:S02]  /*4c50*/  IMAD R70, R83, 0x100, R70 ;  /* 0x0000010053467824 */ /* 0x000fe400078e0246 */
[----:B------:R-:W-:Y:S02]  /*4c60*/  IMAD R68, R68, 0x100, R81 ;  /* 0x0000010044447824 */ /* 0x000fe400078e0251 */
[----:B------:R-:W-:Y:S02]  /*4c70*/  IMAD R5, R79, 0x100, R66 ;  /* 0x000001004f057824 */ /* 0x000fe400078e0242 */
[----:B------:R-:W-:Y:S01]  /*4c80*/  IMAD R64, R64, 0x100, R77 ;  /* 0x0000010040407824 */ /* 0x000fe200078e024d */
[----:B------:R-:W-:Y:S01]  /*4c90*/  UIADD3.X UR68, UPT, UPT, UR9, UR68, URZ, UP0, !UPT ;  /* 0x0000004409447290 */ /* 0x000fe200087fe4ff */
[----:B------:R-:W-:Y:S01]  /*4ca0*/  F2FP.F16.E4M3.UNPACK_B R8, R6.H1 ;  /* 0x00000006ff08723e */ /* 0x000fe200030006ff */
[----:B------:R-:W-:Y:S01]  /*4cb0*/  UIADD3 UR33, UP0, UPT, UR5, UR33, URZ ;  /* 0x0000002105217290 */ /* 0x000fe2000ff1e0ff */
[----:B------:R-:W-:-:S02]  /*4cc0*/  F2FP.F16.E4M3.UNPACK_B R9, R7.H1 ;  /* 0x00000007ff09723e */ /* 0x000fc400030006ff */
[----:B------:R-:W-:Y:S02]  /*4cd0*/  F2FP.F16.E4M3.UNPACK_B R4, R70 ;  /* 0x00000046ff04723e */ /* 0x000fe400020006ff */
[----:B------:R-:W-:Y:S02]  /*4ce0*/  F2FP.F16.E4M3.UNPACK_B R6, R68 ;  /* 0x00000044ff06723e */ /* 0x000fe400020006ff */
[----:B------:R-:W-:Y:S02]  /*4cf0*/  F2FP.F16.E4M3.UNPACK_B R5, R5 ;  /* 0x00000005ff05723e */ /* 0x000fe400020006ff */
[----:B------:R-:W-:Y:S02]  /*4d00*/  F2FP.F16.E4M3.UNPACK_B R7, R64 ;  /* 0x00000040ff07723e */ /* 0x000fe400020006ff */
[----:B------:R-:W-:Y:S02]  /*4d10*/  F2FP.F16.E4M3.UNPACK_B R10, R10.H1 ;  /* 0x0000000aff0a723e */ /* 0x000fe400030006ff */
[----:B------:R-:W-:Y:S01]  /*4d20*/  F2FP.F16.E4M3.UNPACK_B R11, R11.H1 ;  /* 0x0000000bff0b723e */ /* 0x000fe200030006ff */
[----:B------:R-:W-:-:S02]  /*4d30*/  UIADD3.X UR61, UPT, UPT, UR9, UR61, URZ, UP0, !UPT ;  /* 0x0000003d093d7290 */ /* 0x000fc400087fe4ff */
[----:B------:R-:W-:Y:S02]  /*4d40*/  UIADD3 UR43, UP3, UPT, UR5, UR43, URZ ;  /* 0x0000002b052b7290 */ /* 0x000fe4000ff7e0ff */
[----:B------:R-:W-:Y:S02]  /*4d50*/  UIADD3 UR42, UP2, UPT, UR5, UR42, URZ ;  /* 0x0000002a052a7290 */ /* 0x000fe4000ff5e0ff */
[----:B------:R-:W-:Y:S01]  /*4d60*/  UIADD3 UR26, UP0, UPT, UR5, UR26, URZ ;  /* 0x0000001a051a7290 */ /* 0x000fe2000ff1e0ff */
[----:B------:R-:W-:Y:S01]  /*4d70*/  HMMA.16816.F32 R20, R4, R8, R20 ;  /* 0x000000080414723c */ /* 0x000fe20000001814 */
[----:B------:R-:W-:Y:S02]  /*4d80*/  UIADD3.X UR71, UPT, UPT, UR9, UR71, URZ, UP3, !UPT ;  /* 0x0000004709477290 */ /* 0x000fe40009ffe4ff */
[----:B------:R-:W-:Y:S02]  /*4d90*/  UIADD3.X UR70, UPT, UPT, UR9, UR70, URZ, UP2, !UPT ;  /* 0x0000004609467290 */ /* 0x000fe400097fe4ff */
[----:B------:R-:W-:-:S03]  /*4da0*/  UIADD3.X UR54, UPT, UPT, UR9, UR54, URZ, UP0, !UPT ;  /* 0x0000003609367290 */ /* 0x000fc600087fe4ff */
[----:B------:R-:W-:Y:S01]  /*4db0*/  HMMA.16816.F32 R4, R4, R10, R24 ;  /* 0x0000000a0404723c */ /* 0x000fe20000001818 */
[----:B------:R-:W-:Y:S02]  /*4dc0*/  UIADD3 UR41, UP1, UPT, UR5, UR41, URZ ;  /* 0x0000002905297290 */ /* 0x000fe4000ff3e0ff */
[----:B------:R-:W-:Y:S02]  /*4dd0*/  UIADD3 UR39, UP6, UPT, UR5, UR39, URZ ;  /* 0x0000002705277290 */ /* 0x000fe4000ffde0ff */
[----:B------:R-:W-:Y:S02]  /*4de0*/  UIADD3 UR38, UP5, UPT, UR5, UR38, URZ ;  /* 0x0000002605267290 */ /* 0x000fe4000ffbe0ff */
[----:B------:R-:W-:Y:S02]  /*4df0*/  UIADD3 UR37, UP4, UPT, UR5, UR37, URZ ;  /* 0x0000002505257290 */ /* 0x000fe4000ff9e0ff */
[----:B------:R-:W-:Y:S02]  /*4e00*/  UIADD3 UR36, UP3, UPT, UR5, UR36, URZ ;  /* 0x0000002405247290 */ /* 0x000fe4000ff7e0ff */
[----:B------:R-:W-:-:S02]  /*4e10*/  UIADD3 UR35, UP2, UPT, UR5, UR35, URZ ;  /* 0x0000002305237290 */ /* 0x000fc4000ff5e0ff */
[----:B------:R-:W-:Y:S02]  /*4e20*/  UIADD3 UR19, UP0, UPT, UR5, UR19, URZ ;  /* 0x0000001305137290 */ /* 0x000fe4000ff1e0ff */
[----:B------:R-:W-:Y:S02]  /*4e30*/  UIADD3 UR6, UPT, UPT, UR6, -0x1, URZ ;  /* 0xffffffff06067890 */ /* 0x000fe4000fffe0ff */
[----:B------:R-:W-:Y:S02]  /*4e40*/  UIADD3.X UR69, UPT, UPT, UR9, UR69, URZ, UP1, !UPT ;  /* 0x0000004509457290 */ /* 0x000fe40008ffe4ff */
[----:B------:R-:W-:Y:S02]  /*4e50*/  UIADD3.X UR67, UPT, UPT, UR9, UR67, URZ, UP6, !UPT ;  /* 0x0000004309437290 */ /* 0x000fe4000b7fe4ff */
[----:B------:R-:W-:Y:S02]  /*4e60*/  UIADD3.X UR66, UPT, UPT, UR9, UR66, URZ, UP5, !UPT ;  /* 0x0000004209427290 */ /* 0x000fe4000affe4ff */
[----:B------:R-:W-:-:S02]  /*4e70*/  UIADD3.X UR65, UPT, UPT, UR9, UR65, URZ, UP4, !UPT ;  /* 0x0000004109417290 */ /* 0x000fc4000a7fe4ff */
[----:B------:R-:W-:Y:S02]  /*4e80*/  UIADD3.X UR64, UPT, UPT, UR9, UR64, URZ, UP3, !UPT ;  /* 0x0000004009407290 */ /* 0x000fe40009ffe4ff */
[----:B------:R-:W-:Y:S02]  /*4e90*/  UIADD3.X UR63, UPT, UPT, UR9, UR63, URZ, UP2, !UPT ;  /* 0x0000003f093f7290 */ /* 0x000fe400097fe4ff */
[----:B------:R-:W-:Y:S02]  /*4ea0*/  UIADD3.X UR47, UPT, UPT, UR9, UR47, URZ, UP0, !UPT ;  /* 0x0000002f092f7290 */ /* 0x000fe400087fe4ff */
[----:B------:R-:W-:Y:S02]  /*4eb0*/  UIADD3 UR34, UP1, UPT, UR5, UR34, URZ ;  /* 0x0000002205227290 */ /* 0x000fe4000ff3e0ff */
[----:B------:R-:W-:Y:S02]  /*4ec0*/  UIADD3 UR32, UP6, UPT, UR5, UR32, URZ ;  /* 0x0000002005207290 */ /* 0x000fe4000ffde0ff */
[----:B------:R-:W-:-:S02]  /*4ed0*/  UIADD3 UR31, UP5, UPT, UR5, UR31, URZ ;  /* 0x0000001f051f7290 */ /* 0x000fc4000ffbe0ff */
[----:B------:R-:W-:Y:S02]  /*4ee0*/  UIADD3 UR30, UP4, UPT, UR5, UR30, URZ ;  /* 0x0000001e051e7290 */ /* 0x000fe4000ff9e0ff */
[----:B------:R-:W-:Y:S02]  /*4ef0*/  UIADD3 UR29, UP3, UPT, UR5, UR29, URZ ;  /* 0x0000001d051d7290 */ /* 0x000fe4000ff7e0ff */
[----:B------:R-:W-:Y:S02]  /*4f00*/  UIADD3 UR28, UP2, UPT, UR5, UR28, URZ ;  /* 0x0000001c051c7290 */ /* 0x000fe4000ff5e0ff */
[----:B------:R-:W-:Y:S02]  /*4f10*/  UISETP.NE.U32.AND UP0, UPT, UR6, URZ, UPT ;  /* 0x000000ff0600728c */ /* 0x000fe4000bf05070 */
[----:B------:R-:W-:Y:S02]  /*4f20*/  UIADD3.X UR62, UPT, UPT, UR9, UR62, URZ, UP1, !UPT ;  /* 0x0000003e093e7290 */ /* 0x000fe40008ffe4ff */
[----:B------:R-:W-:-:S02]  /*4f30*/  UIADD3.X UR60, UPT, UPT, UR9, UR60, URZ, UP6, !UPT ;  /* 0x0000003c093c7290 */ /* 0x000fc4000b7fe4ff */
[----:B------:R-:W-:Y:S02]  /*4f40*/  UIADD3.X UR59, UPT, UPT, UR9, UR59, URZ, UP5, !UPT ;  /* 0x0000003b093b7290 */ /* 0x000fe4000affe4ff */
[----:B------:R-:W-:Y:S02]  /*4f50*/  UIADD3.X UR58, UPT, UPT, UR9, UR58, URZ, UP4, !UPT ;  /* 0x0000003a093a7290 */ /* 0x000fe4000a7fe4ff */
[----:B------:R-:W-:Y:S02]  /*4f60*/  UIADD3.X UR57, UPT, UPT, UR9, UR57, URZ, UP3, !UPT ;  /* 0x0000003909397290 */ /* 0x000fe40009ffe4ff */
[----:B------:R-:W-:Y:S01]  /*4f70*/  UIADD3.X UR56, UPT, UPT, UR9, UR56, URZ, UP2, !UPT ;  /* 0x0000003809387290 */ /* 0x000fe200097fe4ff */
[----:B------:R-:W-:Y:S01]  /*4f80*/  IMAD.U32 R9, RZ, RZ, UR8 ;  /* 0x00000008ff097e24 */ /* 0x000fe2000f8e00ff */
[----:B------:R-:W-:Y:S02]  /*4f90*/  UIADD3 UR27, UP1, UPT, UR5, UR27, URZ ;  /* 0x0000001b051b7290 */ /* 0x000fe4000ff3e0ff */
[----:B------:R-:W-:-:S02]  /*4fa0*/  UIADD3 UR25, UP6, UPT, UR5, UR25, URZ ;  /* 0x0000001905197290 */ /* 0x000fc4000ffde0ff */
[----:B------:R-:W-:Y:S02]  /*4fb0*/  UIADD3 UR24, UP5, UPT, UR5, UR24, URZ ;  /* 0x0000001805187290 */ /* 0x000fe4000ffbe0ff */
[----:B------:R-:W-:Y:S02]  /*4fc0*/  UIADD3 UR23, UP4, UPT, UR5, UR23, URZ ;  /* 0x0000001705177290 */ /* 0x000fe4000ff9e0ff */
[----:B------:R-:W-:Y:S02]  /*4fd0*/  UIADD3 UR22, UP3, UPT, UR5, UR22, URZ ;  /* 0x0000001605167290 */ /* 0x000fe4000ff7e0ff */
[----:B------:R-:W-:Y:S01]  /*4fe0*/  UIADD3 UR21, UP2, UPT, UR5, UR21, URZ ;  /* 0x0000001505157290 */ /* 0x000fe2000ff5e0ff */
[----:B------:R-:W-:Y:S02]  /*4ff0*/  IADD3 R38, P3, PT, R38, UR8, RZ ;  /* 0x0000000826267c10 */ /* 0x000fe4000ff7e0ff */
[----:B------:R-:W-:Y:S02]  /*5000*/  IADD3 R41, P1, PT, R41, UR5, RZ ;  /* 0x0000000529297c10 */ /* 0x000fe4000ff3e0ff */
[----:B------:R-:W-:Y:S01]  /*5010*/  IADD3 R39, P2, PT, R39, UR5, RZ ;  /* 0x0000000527277c10 */ /* 0x000fe2000ff5e0ff */
[----:B------:R-:W-:-:S02]  /*5020*/  UIADD3.X UR55, UPT, UPT, UR9, UR55, URZ, UP1, !UPT ;  /* 0x0000003709377290 */ /* 0x000fc40008ffe4ff */
[----:B------:R-:W-:Y:S02]  /*5030*/  UIADD3.X UR53, UPT, UPT, UR9, UR53, URZ, UP6, !UPT ;  /* 0x0000003509357290 */ /* 0x000fe4000b7fe4ff */
[----:B------:R-:W-:Y:S02]  /*5040*/  UIADD3.X UR52, UPT, UPT, UR9, UR52, URZ, UP5, !UPT ;  /* 0x0000003409347290 */ /* 0x000fe4000affe4ff */
[----:B------:R-:W-:Y:S02]  /*5050*/  UIADD3.X UR51, UPT, UPT, UR9, UR51, URZ, UP4, !UPT ;  /* 0x0000003309337290 */ /* 0x000fe4000a7fe4ff */
[----:B------:R-:W-:Y:S02]  /*5060*/  UIADD3.X UR50, UPT, UPT, UR9, UR50, URZ, UP3, !UPT ;  /* 0x0000003209327290 */ /* 0x000fe40009ffe4ff */
[----:B------:R-:W-:Y:S01]  /*5070*/  UIADD3.X UR49, UPT, UPT, UR9, UR49, URZ, UP2, !UPT ;  /* 0x0000003109317290 */ /* 0x000fe200097fe4ff */
[----:B------:R-:W-:Y:S01]  /*5080*/  LEA.HI.X.SX32 R40, R9, R40, 0x1, P3 ;  /* 0x0000002809287211 */ /* 0x000fe200018f0eff */
[----:B------:R-:W-:Y:S01]  /*5090*/  UIADD3 UR20, UP1, UPT, UR5, UR20, URZ ;  /* 0x0000001405147290 */ /* 0x000fe2000ff3e0ff */
[----:B------:R-:W-:Y:S01]  /*50a0*/  IADD3.X R43, PT, PT, R43, UR9, RZ, P1, !PT ;  /* 0x000000092b2b7c10 */ /* 0x000fe20008ffe4ff */
[----:B------:R-:W-:Y:S01]  /*50b0*/  UIADD3 UR18, UP6, UPT, UR5, UR18, URZ ;  /* 0x0000001205127290 */ /* 0x000fe2000ffde0ff */
[----:B------:R-:W-:Y:S01]  /*50c0*/  IADD3.X R42, PT, PT, R42, UR9, RZ, P2, !PT ;  /* 0x000000092a2a7c10 */ /* 0x000fe200097fe4ff */
[----:B------:R-:W-:-:S02]  /*50d0*/  UIADD3 UR17, UP5, UPT, UR5, UR17, URZ ;  /* 0x0000001105117290 */ /* 0x000fc4000ffbe0ff */
[----:B------:R-:W-:Y:S02]  /*50e0*/  UIADD3 UR16, UP4, UPT, UR5, UR16, URZ ;  /* 0x0000001005107290 */ /* 0x000fe4000ff9e0ff */
[----:B------:R-:W-:Y:S02]  /*50f0*/  UIADD3 UR15, UP3, UPT, UR5, UR15, URZ ;  /* 0x0000000f050f7290 */ /* 0x000fe4000ff7e0ff */
[----:B------:R-:W-:Y:S02]  /*5100*/  UIADD3 UR14, UP2, UPT, UR5, UR14, URZ ;  /* 0x0000000e050e7290 */ /* 0x000fe4000ff5e0ff */
[----:B------:R-:W-:Y:S02]  /*5110*/  UIADD3 UR7, UPT, UPT, UR7, -0x80, URZ ;  /* 0xffffff8007077890 */ /* 0x000fe4000fffe0ff */
[----:B------:R-:W-:Y:S02]  /*5120*/  UIADD3.X UR48, UPT, UPT, UR9, UR48, URZ, UP1, !UPT ;  /* 0x0000003009307290 */ /* 0x000fe40008ffe4ff */
[----:B------:R-:W-:-:S02]  /*5130*/  UIADD3.X UR46, UPT, UPT, UR9, UR46, URZ, UP6, !UPT ;  /* 0x0000002e092e7290 */ /* 0x000fc4000b7fe4ff */
[----:B------:R-:W-:Y:S02]  /*5140*/  UIADD3.X UR45, UPT, UPT, UR9, UR45, URZ, UP5, !UPT ;  /* 0x0000002d092d7290 */ /* 0x000fe4000affe4ff */
[----:B------:R-:W-:Y:S02]  /*5150*/  UIADD3.X UR44, UPT, UPT, UR9, UR44, URZ, UP4, !UPT ;  /* 0x0000002c092c7290 */ /* 0x000fe4000a7fe4ff */
[----:B------:R-:W-:Y:S02]  /*5160*/  UIADD3.X UR11, UPT, UPT, UR9, UR11, URZ, UP3, !UPT ;  /* 0x0000000b090b7290 */ /* 0x000fe40009ffe4ff */
[----:B------:R-:W-:Y:S01]  /*5170*/  UIADD3.X UR10, UPT, UPT, UR9, UR10, URZ, UP2, !UPT ;  /* 0x0000000a090a7290 */ /* 0x000fe200097fe4ff */
[----:B------:R-:W-:Y:S11]  /*5180*/  BRA.U UP0, `(.L_x_2) ;  /* 0xffffffdd00e07547 */ /* 0x000ff6000b83ffff */
.L_x_1:
[----:B------:R-:W-:Y:S01]  /*5190*/  BAR.SYNC.DEFER_BLOCKING 0x0 ;  /* 0x0000000000007b1d */ /* 0x000fe20000010000 */
[----:B------:R-:W-:Y:S01]  /*51a0*/  F2FP.SATFINITE.E4M3.F32.PACK_AB_MERGE_C R5, R5, R4, RZ ;  /* 0x000000040505723e */ /* 0x000fe200048070ff */
[----:B------:R-:W-:Y:S01]  /*51b0*/  IMAD.SHL.U32 R9, R32, 0x4, RZ ;  /* 0x0000000420097824 */ /* 0x000fe200078e00ff */
[----:B------:R-:W-:Y:S01]  /*51c0*/  F2FP.SATFINITE.E4M3.F32.PACK_AB_MERGE_C R20, R21, R20, RZ ;  /* 0x000000141514723e */ /* 0x000fe200048070ff */
[----:B------:R-:W-:Y:S01]  /*51d0*/  IMAD.IADD R33, R0, 0x1, R33 ;  /* 0x0000000100217824 */ /* 0x000fe200078e0221 */
[----:B------:R-:W-:Y:S01]  /*51e0*/  SHF.R.U32.HI R4, RZ, 0x4, R32 ;  /* 0x00000004ff047819 */ /* 0x000fe20000011620 */
[----:B------:R-:W0:Y:S01]  /*51f0*/  LDCU.128 UR8, c[0x0][0x390] ;  /* 0x00007200ff0877ac */ /* 0x000e220008000c00 */
[----:B------:R-:W-:Y:S02]  /*5200*/  F2FP.SATFINITE.E4M3.F32.PACK_AB_MERGE_C R22, R23, R22, RZ ;  /* 0x000000161716723e */ /* 0x000fe400048070ff */
[----:B------:R-:W-:Y:S01]  /*5210*/  F2FP.SATFINITE.E4M3.F32.PACK_AB_MERGE_C R7, R7, R6, RZ ;  /* 0x000000060707723e */ /* 0x000fe200048070ff */
[----:B------:R-:W-:Y:S01]  /*5220*/  IMAD.SHL.U32 R6, R32, 0x40, RZ ;  /* 0x0000004020067824 */ /* 0x000fe200078e00ff */
[----:B------:R-:W-:Y:S01]  /*5230*/  LOP3.LUT R37, R37, 0x60, RZ, 0xc0, !PT ;  /* 0x0000006025257812 */ /* 0x000fe200078ec0ff */
[----:B------:R-:W1:Y:S01]  /*5240*/  LDCU UR5, c[0x0][0x3b4] ;  /* 0x00007680ff0577ac */ /* 0x000e620008000800 */
[----:B------:R-:W-:-:S02]  /*5250*/  LOP3.LUT R11, R4, 0x102, R9, 0xc8, !PT ;  /* 0x00000102040b7812 */ /* 0x000fc400078ec809 */
[C---:B------:R-:W-:Y:S01]  /*5260*/  PRMT R15, R5.reuse, 0x7604, R20 ;  /* 0x00007604050f7816 */ /* 0x040fe20000000014 */
[----:B------:R-:W2:Y:S01]  /*5270*/  LDCU UR6, c[0x0][0x3b8] ;  /* 0x00007700ff0677ac */ /* 0x000ea20008000800 */
[----:B------:R-:W-:Y:S02]  /*5280*/  LOP3.LUT R12, R5, 0xffff, RZ, 0xc0, !PT ;  /* 0x0000ffff050c7812 */ /* 0x000fe400078ec0ff */
[----:B------:R-:W-:Y:S02]  /*5290*/  LOP3.LUT R4, R20, 0xffff, RZ, 0xc0, !PT ;  /* 0x0000ffff14047812 */ /* 0x000fe400078ec0ff */
[----:B------:R-:W-:Y:S02]  /*52a0*/  LOP3.LUT R5, R22, 0xffff, RZ, 0xc0, !PT ;  /* 0x0000ffff16057812 */ /* 0x000fe400078ec0ff */
[----:B------:R-:W-:Y:S02]  /*52b0*/  LOP3.LUT R13, R7, 0xffff, RZ, 0xc0, !PT ;  /* 0x0000ffff070d7812 */ /* 0x000fe400078ec0ff */
[----:B------:R-:W-:-:S02]  /*52c0*/  SEL R8, RZ, 0x440, !P0 ;  /* 0x00000440ff087807 */ /* 0x000fc40004000000 */
[----:B------:R-:W-:Y:S02]  /*52d0*/  LOP3.LUT R37, R37, 0x1c, R32, 0xf8, !PT ;  /* 0x0000001c25257812 */ /* 0x000fe400078ef820 */
[----:B------:R-:W-:Y:S02]  /*52e0*/  PRMT R19, R7, 0x7604, R22 ;  /* 0x0000760407137816 */ /* 0x000fe40000000016 */
[----:B------:R-:W-:Y:S02]  /*52f0*/  LOP3.LUT R10, R6, 0x600, RZ, 0xc0, !PT ;  /* 0x00000600060a7812 */ /* 0x000fe400078ec0ff */
[----:B------:R-:W-:Y:S02]  /*5300*/  SHF.R.U32.HI R4, RZ, 0x8, R4 ;  /* 0x00000008ff047819 */ /* 0x000fe40000011604 */
[----:B------:R-:W-:Y:S02]  /*5310*/  SHF.R.U32.HI R7, RZ, 0x8, R12 ;  /* 0x00000008ff077819 */ /* 0x000fe4000001160c */
[----:B------:R-:W-:-:S02]  /*5320*/  SHF.R.U32.HI R5, RZ, 0x8, R5 ;  /* 0x00000008ff057819 */ /* 0x000fc40000011605 */
[----:B------:R-:W-:Y:S01]  /*5330*/  SHF.R.U32.HI R6, RZ, 0x8, R13 ;  /* 0x00000008ff067819 */ /* 0x000fe2000001160d */
[----:B------:R-:W-:Y:S01]  /*5340*/  IMAD.IADD R13, R0, 0x1, R3 ;  /* 0x00000001000d7824 */ /* 0x000fe200078e0203 */
[----:B------:R-:W-:Y:S02]  /*5350*/  LOP3.LUT R8, R11, R37, R8, 0xf6, !PT ;  /* 0x000000250b087212 */ /* 0x000fe400078ef608 */
[----:B------:R-:W-:Y:S01]  /*5360*/  PRMT R7, R7, 0x7604, R4 ;  /* 0x0000760407077816 */ /* 0x000fe20000000004 */
[----:B--2---:R-:W-:Y:S01]  /*5370*/  IMAD R16, R13, UR6, RZ ;  /* 0x000000060d107c24 */ /* 0x004fe2000f8e02ff */
[----:B------:R-:W-:Y:S01]  /*5380*/  PRMT R11, R6, 0x7604, R5 ;  /* 0x00007604060b7816 */ /* 0x000fe20000000005 */
[----:B------:R-:W-:Y:S01]  /*5390*/  STS.U16 [R8+UR4], R15 ;  /* 0x0000000f08007988 */ /* 0x000fe20008000404 */
[----:B------:R-:W-:Y:S01]  /*53a0*/  LOP3.LUT R6, R8, 0x20, RZ, 0x3c, !PT ;  /* 0x0000002008067812 */ /* 0x000fe200078e3cff */
[----:B-1----:R-:W-:Y:S01]  /*53b0*/  IMAD R5, R2, UR5, RZ ;  /* 0x0000000502057c24 */ /* 0x002fe2000f8e02ff */
[----:B------:R-:W-:Y:S01]  /*53c0*/  LOP3.LUT R9, R10, 0xfc, R9, 0xf8, !PT ;  /* 0x000000fc0a097812 */ /* 0x000fe200078ef809 */
[----:B------:R1:W-:Y:S01]  /*53d0*/  STS.U16 [R8+UR4+0x80], R7 ;  /* 0x0000800708007988 */ /* 0x0003e20008000404 */
[----:B------:R-:W-:-:S02]  /*53e0*/  SHF.R.U32.HI R32, RZ, 0x1, R32 ;  /* 0x00000001ff207819 */ /* 0x000fc40000011620 */
[----:B------:R-:W-:Y:S01]  /*53f0*/  LOP3.LUT R4, R0, R35, RZ, 0xfc, !PT ;  /* 0x0000002300047212 */ /* 0x000fe200078efcff */
[----:B------:R-:W-:Y:S01]  /*5400*/  STS.U16 [R6+UR4+0x200], R19 ;  /* 0x0002001306007988 */ /* 0x000fe20008000404 */
[----:B------:R-:W-:Y:S02]  /*5410*/  LOP3.LUT R32, R9, 0x60, R32, 0x78, !PT ;  /* 0x0000006009207812 */ /* 0x000fe400078e7820 */
[----:B0-----:R-:W-:Y:S01]  /*5420*/  ISETP.GE.AND P0, PT, R2, UR10, PT ;  /* 0x0000000a02007c0c */ /* 0x001fe2000bf06270 */
[----:B------:R0:W-:Y:S01]  /*5430*/  STS.U16 [R6+UR4+0x280], R11 ;  /* 0x0002800b06007988 */ /* 0x0001e20008000404 */
[----:B------:R-:W-:Y:S01]  /*5440*/  LOP3.LUT R2, R0, 0x8, R35, 0xfe, !PT ;  /* 0x0000000800027812 */ /* 0x000fe200078efe23 */
[----:B------:R-:W-:Y:S01]  /*5450*/  IMAD R3, R4, UR6, RZ ;  /* 0x0000000604037c24 */ /* 0x000fe2000f8e02ff */
[----:B------:R-:W-:Y:S01]  /*5460*/  BAR.SYNC.DEFER_BLOCKING 0x0 ;  /* 0x0000000000007b1d */ /* 0x000fe20000010000 */
[----:B------:R-:W-:Y:S02]  /*5470*/  IADD3 R18, P2, PT, R5, UR8, RZ ;  /* 0x0000000805127c10 */ /* 0x000fe4000ff5e0ff */
[----:B-1----:R-:W-:Y:S01]  /*5480*/  IMAD R7, R2, UR6, RZ ;  /* 0x0000000602077c24 */ /* 0x002fe2000f8e02ff */
[----:B------:R-:W-:-:S02]  /*5490*/  ISETP.LT.AND P1, PT, R4, UR11, !P0 ;  /* 0x0000000b04007c0c */ /* 0x000fc4000c721270 */
[----:B------:R-:W-:Y:S02]  /*54a0*/  ISETP.LT.AND P4, PT, R2, UR11, !P0 ;  /* 0x0000000b02007c0c */ /* 0x000fe4000c781270 */
[----:B------:R-:W-:Y:S02]  /*54b0*/  LEA.HI.X.SX32 R20, R5, UR9, 0x1, P2 ;  /* 0x0000000905147c11 */ /* 0x000fe400090f0eff */
[-C--:B------:R-:W-:Y:S02]  /*54c0*/  IADD3 R2, P2, PT, R3, R18.reuse, RZ ;  /* 0x0000001203027210 */ /* 0x080fe40007f5e0ff */
[----:B------:R-:W-:Y:S02]  /*54d0*/  IADD3 R4, P3, PT, R7, R18, RZ ;  /* 0x0000001207047210 */ /* 0x000fe40007f7e0ff */
[-C--:B------:R-:W-:Y:S02]  /*54e0*/  LEA.HI.X.SX32 R3, R3, R20.reuse, 0x1, P2 ;  /* 0x0000001403037211 */ /* 0x080fe400010f0eff */
[----:B------:R-:W-:-:S02]  /*54f0*/  LEA.HI.X.SX32 R5, R7, R20, 0x1, P3 ;  /* 0x0000001407057211 */ /* 0x000fc400018f0eff */
[C-C-:B0-----:R-:W-:Y:S02]  /*5500*/  LOP3.LUT R6, R0.reuse, 0x20, R35.reuse, 0xfe, !PT ;  /* 0x0000002000067812 */ /* 0x141fe400078efe23 */
[C-C-:B------:R-:W-:Y:S02]  /*5510*/  LOP3.LUT R14, R0.reuse, 0x30, R35.reuse, 0xfe, !PT ;  /* 0x00000030000e7812 */ /* 0x140fe400078efe23 */
[--C-:B------:R-:W-:Y:S01]  /*5520*/  LOP3.LUT R9, R0, 0x28, R35.reuse, 0xfe, !PT ;  /* 0x0000002800097812 */ /* 0x100fe200078efe23 */
[----:B------:R-:W-:Y:S01]  /*5530*/  IMAD R11, R6, UR6, RZ ;  /* 0x00000006060b7c24 */ /* 0x000fe2000f8e02ff */
[----:B------:R-:W-:Y:S01]  /*5540*/  LOP3.LUT R0, R0, 0x10, R35, 0xfe, !PT ;  /* 0x0000001000007812 */ /* 0x000fe200078efe23 */
[----:B------:R-:W0:Y:S01]  /*5550*/  LDS R17, [R32+UR4] ;  /* 0x0000000420117984 */ /* 0x000e220008000800 */
[----:B------:R-:W-:Y:S01]  /*5560*/  IMAD R15, R14, UR6, RZ ;  /* 0x000000060e0f7c24 */ /* 0x000fe2000f8e02ff */
[----:B------:R-:W-:Y:S01]  /*5570*/  ISETP.LT.AND P3, PT, R6, UR11, !P0 ;  /* 0x0000000b06007c0c */ /* 0x000fe2000c761270 */
[----:B------:R-:W-:Y:S01]  /*5580*/  IMAD R12, R9, UR6, RZ ;  /* 0x00000006090c7c24 */ /* 0x000fe2000f8e02ff */
[----:B------:R-:W1:Y:S01]  /*5590*/  LDS R32, [R32+UR4+0x100] ;  /* 0x0001000420207984 */ /* 0x000e620008000800 */
[C---:B------:R-:W-:Y:S01]  /*55a0*/  ISETP.LT.AND P5, PT, R0.reuse, UR11, !P0 ;  /* 0x0000000b00007c0c */ /* 0x040fe2000c7a1270 */
[----:B------:R-:W-:-:S05]  /*55b0*/  IMAD R0, R0, UR6, RZ ;  /* 0x0000000600007c24 */ /* 0x000fca000f8e02ff */
[----:B------:R-:W-:-:S04]  /*55c0*/  IADD3 R6, P6, PT, R0, R18, RZ ;  /* 0x0000001200067210 */ /* 0x000fc80007fde0ff */
[----:B------:R-:W-:Y:S02]  /*55d0*/  LEA.HI.X.SX32 R7, R0, R20, 0x1, P6 ;  /* 0x0000001400077211 */ /* 0x000fe400030f0eff */
[----:B------:R-:W-:Y:S02]  /*55e0*/  IADD3 R8, P6, PT, R12, R18, RZ ;  /* 0x000000120c087210 */ /* 0x000fe40007fde0ff */
[C---:B0-----:R-:W-:Y:S02]  /*55f0*/  PRMT R19, R17.reuse, 0x7770, RZ ;  /* 0x0000777011137816 */ /* 0x041fe400000000ff */
[----:B------:R-:W-:Y:S02]  /*5600*/  PRMT R21, R17, 0x7772, RZ ;  /* 0x0000777211157816 */ /* 0x000fe400000000ff */
[C---:B-1----:R-:W-:Y:S01]  /*5610*/  PRMT R23, R32.reuse, 0x7771, RZ ;  /* 0x0000777120177816 */ /* 0x042fe200000000ff */
[----:B------:R0:W-:Y:S01]  /*5620*/  @P1 STG.E.U8 desc[UR12][R2.64], R19 ;  /* 0x0000001302001986 */ /* 0x0001e2000c10110c */
[----:B------:R-:W-:-:S03]  /*5630*/  PRMT R25, R32, 0x7773, RZ ;  /* 0x0000777320197816 */ /* 0x000fc600000000ff */
[----:B------:R1:W-:Y:S01]  /*5640*/  @P4 STG.E.U8 desc[UR12][R4.64], R21 ;  /* 0x0000001504004986 */ /* 0x0003e2000c10110c */
[C---:B------:R-:W-:Y:S01]  /*5650*/  ISETP.LT.AND P4, PT, R33.reuse, UR11, !P0 ;  /* 0x0000000b21007c0c */ /* 0x040fe2000c781270 */
[----:B------:R-:W-:-:S05]  /*5660*/  IMAD R33, R33, UR6, RZ ;  /* 0x0000000621217c24 */ /* 0x000fca000f8e02ff */
[-C--:B0-----:R-:W-:Y:S02]  /*5670*/  IADD3 R2, P1, PT, R33, R18.reuse, RZ ;  /* 0x0000001221027210 */ /* 0x081fe40007f3e0ff */
[----:B------:R-:W-:Y:S02]  /*5680*/  PRMT R19, R32, 0x7772, RZ ;  /* 0x0000777220137816 */ /* 0x000fe400000000ff */
[----:B-1----:R-:W-:Y:S02]  /*5690*/  IADD3 R4, P2, PT, R11, R18, RZ ;  /* 0x000000120b047210 */ /* 0x002fe40007f5e0ff */
[----:B------:R-:W-:Y:S02]  /*56a0*/  LEA.HI.X.SX32 R3, R33, R20, 0x1, P1 ;  /* 0x0000001421037211 */ /* 0x000fe400008f0eff */
[----:B------:R-:W-:Y:S02]  /*56b0*/  IADD3 R10, P1, PT, R15, R18, RZ ;  /* 0x000000120f0a7210 */ /* 0x000fe40007f3e0ff */
[----:B------:R-:W-:-:S02]  /*56c0*/  LEA.HI.X.SX32 R5, R11, R20, 0x1, P2 ;  /* 0x000000140b057211 */ /* 0x000fc400010f0eff */
[----:B------:R-:W-:Y:S02]  /*56d0*/  ISETP.LT.AND P2, PT, R9, UR11, !P0 ;  /* 0x0000000b09007c0c */ /* 0x000fe4000c741270 */
[----:B------:R-:W-:Y:S02]  /*56e0*/  LEA.HI.X.SX32 R11, R15, R20, 0x1, P1 ;  /* 0x000000140f0b7211 */ /* 0x000fe400008f0eff */
[----:B------:R-:W-:Y:S02]  /*56f0*/  ISETP.LT.AND P1, PT, R14, UR11, !P0 ;  /* 0x0000000b0e007c0c */ /* 0x000fe4000c721270 */
[----:B------:R-:W-:Y:S02]  /*5700*/  ISETP.LT.AND P0, PT, R13, UR11, !P0 ;  /* 0x0000000b0d007c0c */ /* 0x000fe4000c701270 */
[----:B------:R-:W-:Y:S02]  /*5710*/  PRMT R15, R32, 0x7770, RZ ;  /* 0x00007770200f7816 */ /* 0x000fe400000000ff */
[----:B------:R-:W-:-:S02]  /*5720*/  PRMT R21, R17, 0x7771, RZ ;  /* 0x0000777111157816 */ /* 0x000fc400000000ff */
[----:B------:R-:W-:Y:S01]  /*5730*/  LEA.HI.X.SX32 R9, R12, R20, 0x1, P6 ;  /* 0x000000140c097211 */ /* 0x000fe200030f0eff */
[----:B------:R0:W-:Y:S01]  /*5740*/  @P5 STG.E.U8 desc[UR12][R6.64], R15 ;  /* 0x0000000f06005986 */ /* 0x0001e2000c10110c */
[----:B------:R-:W-:Y:S02]  /*5750*/  PRMT R17, R17, 0x7773, RZ ;  /* 0x0000777311117816 */ /* 0x000fe400000000ff */
[C---:B------:R-:W-:Y:S01]  /*5760*/  IADD3 R12, P6, PT, R16.reuse, R18, RZ ;  /* 0x00000012100c7210 */ /* 0x040fe20007fde0ff */
[----:B------:R0:W-:Y:S03]  /*5770*/  @P4 STG.E.U8 desc[UR12][R2.64], R19 ;  /* 0x0000001302004986 */ /* 0x0001e6000c10110c */
[----:B------:R-:W-:Y:S01]  /*5780*/  LEA.HI.X.SX32 R13, R16, R20, 0x1, P6 ;  /* 0x00000014100d7211 */ /* 0x000fe200030f0eff */
[----:B------:R0:W-:Y:S04]  /*5790*/  @P3 STG.E.U8 desc[UR12][R4.64], R21 ;  /* 0x0000001504003986 */ /* 0x0001e8000c10110c */
[----:B------:R0:W-:Y:S04]  /*57a0*/  @P2 STG.E.U8 desc[UR12][R8.64], R17 ;  /* 0x0000001108002986 */ /* 0x0001e8000c10110c */
[----:B------:R0:W-:Y:S01]  /*57b0*/  @P1 STG.E.U8 desc[UR12][R10.64], R23 ;  /* 0x000000170a001986 */ /* 0x0001e2000c10110c */
[----:B------:R-:W-:Y:S05]  /*57c0*/  @!P0 EXIT ;  /* 0x000000000000894d */ /* 0x000fea0003800000 */
[----:B------:R-:W-:Y:S01]  /*57d0*/  STG.E.U8 desc[UR12][R12.64], R25 ;  /* 0x000000190c007986 */ /* 0x000fe2000c10110c */
[----:B------:R-:W-:Y:S05]  /*57e0*/  EXIT ;  /* 0x000000000000794d */ /* 0x000fea0003800000 */
.L_x_3:
[----:B------:R-:W-:-:S00]  /*57f0*/  BRA `(.L_x_3) ;  /* 0xfffffffc00fc7947 */ /* 0x000fc0000383ffff */
[----:B------:R-:W-:-:S00]  /*5800*/  NOP ;  /* 0x0000000000007918 */ /* 0x000fc00000000000 */
[----:B------:R-:W-:-:S00]  /*5810*/  NOP ;  /* 0x0000000000007918 */ /* 0x000fc00000000000 */
[----:B------:R-:W-:-:S00]  /*5820*/  NOP ;  /* 0x0000000000007918 */ /* 0x000fc00000000000 */
[----:B------:R-:W-:-:S00]  /*5830*/  NOP ;  /* 0x0000000000007918 */ /* 0x000fc00000000000 */
[----:B------:R-:W-:-:S00]  /*5840*/  NOP ;  /* 0x0000000000007918 */ /* 0x000fc00000000000 */
[----:B------:R-:W-:-:S00]  /*5850*/  NOP ;  /* 0x0000000000007918 */ /* 0x000fc00000000000 */
[----:B------:R-:W-:-:S00]  /*5860*/  NOP ;  /* 0x0000000000007918 */ /* 0x000fc00000000000 */
[----:B------:R-:W-:-:S00]  /*5870*/  NOP ;  /* 0x0000000000007918 */ /* 0x000fc00000000000 */
.L_x_4:


//--------------------- .nv.shared.matmul_kernel  --------------------------
	.section	.nv.shared.matmul_kernel,"aw",@nobits
	.sectionflags	@""
	.align	16
	.zero		1024


//--------------------- .nv.shared.reserved.0     --------------------------
	.section	.nv.shared.reserved.0,"aw",@nobits
	.weak		__nv_reservedSMEM_offset_0_alias
	.size		__nv_reservedSMEM_offset_0_alias, 0, 64
	.other		__nv_reservedSMEM_offset_0_alias,@"STO_CUDA_RESERVED_SHARED STV_DEFAULT"
__nv_reservedSMEM_offset_0_alias:
	.zero		0
	.zero		64


//--------------------- .nv.constant0.matmul_kernel --------------------------
	.section	.nv.constant0.matmul_kernel,"a",@progbits
	.sectionflags	@""
	.align	4
.nv.constant0.matmul_kernel:
	.zero		976


//--------------------- SYMBOLS --------------------------

	.type		.nv.reservedSmem.offset0,@object
	.size		.nv.reservedSmem.offset0,0x4
	.type		.nv.reservedSmem.cap,@object
	.size		.nv.reservedSmem.cap,0x4
